	.target	sm_100a

	.elftype	@"ET_EXEC"


//--------------------- .note.nv.tkinfo           --------------------------
	.section	.note.nv.tkinfo,"",@"SHT_NOTE"
	.sectionflags	@"SHF_NOTE_NV_TKINFO"
	.tkinfo
        /*0018*/ 	.word	0x00000002
        /*0030*/ 	.string	""
        /*0030*/ 	.string	"ptxas"
        /*0030*/ 	.string	"Cuda compilation tools, release 13.0, V13.0.88"
        /*0030*/ 	.string	"Build cuda_13.0.r13.0/compiler.36424714_0"
        /*0030*/ 	.string	"-arch sm_100a -m 64 "



//--------------------- .note.nv.cuinfo           --------------------------
	.section	.note.nv.cuinfo,"",@"SHT_NOTE"
	.sectionflags	@"SHF_NOTE_NV_CUINFO"
        /*0018*/ 	.short	0x0002
        /*001a*/ 	.short	0x0064
        /*001c*/ 	.short	0x0082
	.zero		2


//--------------------- .nv.info                  --------------------------
	.section	.nv.info,"",@"SHT_CUDA_INFO"
	.align	4


	//----- nvinfo : EIATTR_REGCOUNT
	.align		4
        /*0000*/ 	.byte	0x04, 0x2f
        /*0002*/ 	.short	(.L_19 - .L_18)
	.align		4
.L_18:
        /*0004*/ 	.word	index@(_ZN7cutlass13device_kernelINS_4gemm6kernel13GemmUniversalIN4cute5tupleIJiiiiEEENS1_10collective13CollectiveMmaINS1_35MainloopSm100TmaUmmaWarpSpecializedILi12ELi2ELi4ENS5_IJNS4_1CILi1EEESB_SB_EEEEENS5_IJNSA_ILi128EEESE_NSA_ILi64EEEEEENS_12float_e4m3_tENS5_IJlSB_lEEESH_SI_NS4_8TiledMMAINS4_8MMA_AtomIJNS4_10MMA_TraitsINS4_19SM100_MMA_F8F6F4_SSEJSH_SH_fSE_SE_NS4_17integral_constantINS4_4UMMA5MajorELSP_0EEESQ_NSN_INSO_7ScaleInELSR_0EEESS_EEEEEENS4_6LayoutISC_NS5_IJNSA_ILi0EEESW_SW_EEEEENS5_IJNS4_10UnderscoreESZ_SZ_EEEEENS4_13SM90_TMA_LOADENS4_14ComposedLayoutINS4_7SwizzleILi2ELi4ELi3EEENS4_18smem_ptr_flag_bitsILi8EEENSV_INS5_IJNSA_ILi8EEESF_EEENS5_IJSF_SB_EEEEEEEvNS4_8identityES12_S1C_vS1D_EENS_8epilogue10collective18CollectiveEpilogueINS1F_23Sm100TmaWarpSpecializedILi2ELi2ELi64ELb0ELb0EEEJSG_NS5_IJNSV_ISE_SB_EENSV_ISF_SB_EEEEESH_SI_SH_SI_NS1F_6fusion15FusionCallbacksIS1J_NS1N_13LinCombEltActINS1F_6thread4ReLuESH_fSH_fLNS_15FloatRoundStyleE2EEESG_S1M_JEEENS4_5SM1004TMEM4LOAD26SM100_TMEM_LOAD_32dp32b64xES12_S1C_NS4_39AutoVectorizingCopyWithAssumedAlignmentILi128EEENS4_14SM90_TMA_STOREES1C_S20_S20_EEEvvEEEEvNT_6ParamsE)
        /*0008*/ 	.word	0x000000e4


	//----- nvinfo : EIATTR_FRAME_SIZE
	.align		4
.L_19:
        /*000c*/ 	.byte	0x04, 0x11
        /*000e*/ 	.short	(.L_21 - .L_20)
	.align		4
.L_20:
        /*0010*/ 	.word	index@($__internal_2_$__cuda_sm10x_tcgen05_guardrail_trap_unallocated_columns_being_dealloced)
        /*0014*/ 	.word	0x00000000


	//----- nvinfo : EIATTR_FRAME_SIZE
	.align		4
.L_21:
        /*0018*/ 	.byte	0x04, 0x11
        /*001a*/ 	.short	(.L_23 - .L_22)
	.align		4
.L_22:
        /*001c*/ 	.word	index@($__internal_1_$__cuda_sm10x_tcgen05_guardrail_trap_phase_invalid_during_alloc)
        /*0020*/ 	.word	0x00000000


	//----- nvinfo : EIATTR_FRAME_SIZE
	.align		4
.L_23:
        /*0024*/ 	.byte	0x04, 0x11
        /*0026*/ 	.short	(.L_25 - .L_24)
	.align		4
.L_24:
        /*0028*/ 	.word	index@($__internal_0_$__cuda_sm10x_tcgen05_guardrail_trap_col_being_dealloced_not_returned_by_alloc)
        /*002c*/ 	.word	0x00000000


	//----- nvinfo : EIATTR_FRAME_SIZE
	.align		4
.L_25:
        /*0030*/ 	.byte	0x04, 0x11
        /*0032*/ 	.short	(.L_27 - .L_26)
	.align		4
.L_26:
        /*0034*/ 	.word	index@(_ZN7cutlass13device_kernelINS_4gemm6kernel13GemmUniversalIN4cute5tupleIJiiiiEEENS1_10collective13CollectiveMmaINS1_35MainloopSm100TmaUmmaWarpSpecializedILi12ELi2ELi4ENS5_IJNS4_1CILi1EEESB_SB_EEEEENS5_IJNSA_ILi128EEESE_NSA_ILi64EEEEEENS_12float_e4m3_tENS5_IJlSB_lEEESH_SI_NS4_8TiledMMAINS4_8MMA_AtomIJNS4_10MMA_TraitsINS4_19SM100_MMA_F8F6F4_SSEJSH_SH_fSE_SE_NS4_17integral_constantINS4_4UMMA5MajorELSP_0EEESQ_NSN_INSO_7ScaleInELSR_0EEESS_EEEEEENS4_6LayoutISC_NS5_IJNSA_ILi0EEESW_SW_EEEEENS5_IJNS4_10UnderscoreESZ_SZ_EEEEENS4_13SM90_TMA_LOADENS4_14ComposedLayoutINS4_7SwizzleILi2ELi4ELi3EEENS4_18smem_ptr_flag_bitsILi8EEENSV_INS5_IJNSA_ILi8EEESF_EEENS5_IJSF_SB_EEEEEEEvNS4_8identityES12_S1C_vS1D_EENS_8epilogue10collective18CollectiveEpilogueINS1F_23Sm100TmaWarpSpecializedILi2ELi2ELi64ELb0ELb0EEEJSG_NS5_IJNSV_ISE_SB_EENSV_ISF_SB_EEEEESH_SI_SH_SI_NS1F_6fusion15FusionCallbacksIS1J_NS1N_13LinCombEltActINS1F_6thread4ReLuESH_fSH_fLNS_15FloatRoundStyleE2EEESG_S1M_JEEENS4_5SM1004TMEM4LOAD26SM100_TMEM_LOAD_32dp32b64xES12_S1C_NS4_39AutoVectorizingCopyWithAssumedAlignmentILi128EEENS4_14SM90_TMA_STOREES1C_S20_S20_EEEvvEEEEvNT_6ParamsE)
        /*0038*/ 	.word	0x00000000


	//----- nvinfo : EIATTR_MIN_STACK_SIZE
	.align		4
.L_27:
        /*003c*/ 	.byte	0x04, 0x12
        /*003e*/ 	.short	(.L_29 - .L_28)
	.align		4
.L_28:
        /*0040*/ 	.word	index@(_ZN7cutlass13device_kernelINS_4gemm6kernel13GemmUniversalIN4cute5tupleIJiiiiEEENS1_10collective13CollectiveMmaINS1_35MainloopSm100TmaUmmaWarpSpecializedILi12ELi2ELi4ENS5_IJNS4_1CILi1EEESB_SB_EEEEENS5_IJNSA_ILi128EEESE_NSA_ILi64EEEEEENS_12float_e4m3_tENS5_IJlSB_lEEESH_SI_NS4_8TiledMMAINS4_8MMA_AtomIJNS4_10MMA_TraitsINS4_19SM100_MMA_F8F6F4_SSEJSH_SH_fSE_SE_NS4_17integral_constantINS4_4UMMA5MajorELSP_0EEESQ_NSN_INSO_7ScaleInELSR_0EEESS_EEEEEENS4_6LayoutISC_NS5_IJNSA_ILi0EEESW_SW_EEEEENS5_IJNS4_10UnderscoreESZ_SZ_EEEEENS4_13SM90_TMA_LOADENS4_14ComposedLayoutINS4_7SwizzleILi2ELi4ELi3EEENS4_18smem_ptr_flag_bitsILi8EEENSV_INS5_IJNSA_ILi8EEESF_EEENS5_IJSF_SB_EEEEEEEvNS4_8identityES12_S1C_vS1D_EENS_8epilogue10collective18CollectiveEpilogueINS1F_23Sm100TmaWarpSpecializedILi2ELi2ELi64ELb0ELb0EEEJSG_NS5_IJNSV_ISE_SB_EENSV_ISF_SB_EEEEESH_SI_SH_SI_NS1F_6fusion15FusionCallbacksIS1J_NS1N_13LinCombEltActINS1F_6thread4ReLuESH_fSH_fLNS_15FloatRoundStyleE2EEESG_S1M_JEEENS4_5SM1004TMEM4LOAD26SM100_TMEM_LOAD_32dp32b64xES12_S1C_NS4_39AutoVectorizingCopyWithAssumedAlignmentILi128EEENS4_14SM90_TMA_STOREES1C_S20_S20_EEEvvEEEEvNT_6ParamsE)
        /*0044*/ 	.word	0x00000000
.L_29:


//--------------------- .nv.compat                --------------------------
	.section	.nv.compat,"",@"SHT_CUDA_COMPAT_INFO"
	.align	4
        /*0000*/ 	.byte	0x02, 0x09, 0x01, 0x00, 0x02, 0x02, 0x02, 0x00, 0x02, 0x05, 0x05, 0x00, 0x03, 0x07, 0x01, 0x01
        /*0010*/ 	.byte	0x02, 0x03, 0x01, 0x00, 0x02, 0x06, 0x01, 0x00, 0x04, 0x0b, 0x08, 0x00, 0x09, 0x00, 0x00, 0x00
        /*0020*/ 	.byte	0x00, 0x00, 0x00, 0x00


//--------------------- .nv.info._ZN7cutlass13device_kernelINS_4gemm6kernel13GemmUniversalIN4cute5tupleIJiiiiEEENS1_10collective13CollectiveMmaINS1_35MainloopSm100TmaUmmaWarpSpecializedILi12ELi2ELi4ENS5_IJNS4_1CILi1EEESB_SB_EEEEENS5_IJNSA_ILi128EEESE_NSA_ILi64EEEEEENS_12float_e4m3_tENS5_IJlSB_lEEESH_SI_NS4_8TiledMMAINS4_8MMA_AtomIJNS4_10MMA_TraitsINS4_19SM100_MMA_F8F6F4_SSEJSH_SH_fSE_SE_NS4_17integral_constantINS4_4UMMA5MajorELSP_0EEESQ_NSN_INSO_7ScaleInELSR_0EEESS_EEEEEENS4_6LayoutISC_NS5_IJNSA_ILi0EEESW_SW_EEEEENS5_IJNS4_10UnderscoreESZ_SZ_EEEEENS4_13SM90_TMA_LOADENS4_14ComposedLayoutINS4_7SwizzleILi2ELi4ELi3EEENS4_18smem_ptr_flag_bitsILi8EEENSV_INS5_IJNSA_ILi8EEESF_EEENS5_IJSF_SB_EEEEEEEvNS4_8identityES12_S1C_vS1D_EENS_8epilogue10collective18CollectiveEpilogueINS1F_23Sm100TmaWarpSpecializedILi2ELi2ELi64ELb0ELb0EEEJSG_NS5_IJNSV_ISE_SB_EENSV_ISF_SB_EEEEESH_SI_SH_SI_NS1F_6fusion15FusionCallbacksIS1J_NS1N_13LinCombEltActINS1F_6thread4ReLuESH_fSH_fLNS_15FloatRoundStyleE2EEESG_S1M_JEEENS4_5SM1004TMEM4LOAD26SM100_TMEM_LOAD_32dp32b64xES12_S1C_NS4_39AutoVectorizingCopyWithAssumedAlignmentILi128EEENS4_14SM90_TMA_STOREES1C_S20_S20_EEEvvEEEEvNT_6ParamsE --------------------------
	.section	.nv.info._ZN7cutlass13device_kernelINS_4gemm6kernel13GemmUniversalIN4cute5tupleIJiiiiEEENS1_10collective13CollectiveMmaINS1_35MainloopSm100TmaUmmaWarpSpecializedILi12ELi2ELi4ENS5_IJNS4_1CILi1EEESB_SB_EEEEENS5_IJNSA_ILi128EEESE_NSA_ILi64EEEEEENS_12float_e4m3_tENS5_IJlSB_lEEESH_SI_NS4_8TiledMMAINS4_8MMA_AtomIJNS4_10MMA_TraitsINS4_19SM100_MMA_F8F6F4_SSEJSH_SH_fSE_SE_NS4_17integral_constantINS4_4UMMA5MajorELSP_0EEESQ_NSN_INSO_7ScaleInELSR_0EEESS_EEEEEENS4_6LayoutISC_NS5_IJNSA_ILi0EEESW_SW_EEEEENS5_IJNS4_10UnderscoreESZ_SZ_EEEEENS4_13SM90_TMA_LOADENS4_14ComposedLayoutINS4_7SwizzleILi2ELi4ELi3EEENS4_18smem_ptr_flag_bitsILi8EEENSV_INS5_IJNSA_ILi8EEESF_EEENS5_IJSF_SB_EEEEEEEvNS4_8identityES12_S1C_vS1D_EENS_8epilogue10collective18CollectiveEpilogueINS1F_23Sm100TmaWarpSpecializedILi2ELi2ELi64ELb0ELb0EEEJSG_NS5_IJNSV_ISE_SB_EENSV_ISF_SB_EEEEESH_SI_SH_SI_NS1F_6fusion15FusionCallbacksIS1J_NS1N_13LinCombEltActINS1F_6thread4ReLuESH_fSH_fLNS_15FloatRoundStyleE2EEESG_S1M_JEEENS4_5SM1004TMEM4LOAD26SM100_TMEM_LOAD_32dp32b64xES12_S1C_NS4_39AutoVectorizingCopyWithAssumedAlignmentILi128EEENS4_14SM90_TMA_STOREES1C_S20_S20_EEEvvEEEEvNT_6ParamsE,"",@"SHT_CUDA_INFO"
	.sectionflags	@""
	.align	4


	//----- nvinfo : EIATTR_CUDA_API_VERSION
	.align		4
        /*0000*/ 	.byte	0x04, 0x37
        /*0002*/ 	.short	(.L_31 - .L_30)
.L_30:
        /*0004*/ 	.word	0x00000082


	//----- nvinfo : EIATTR_KPARAM_INFO
	.align		4
.L_31:
        /*0008*/ 	.byte	0x04, 0x17
        /*000a*/ 	.short	(.L_33 - .L_32)
.L_32:
        /*000c*/ 	.word	0x00000000
        /*0010*/ 	.short	0x0000
        /*0012*/ 	.short	0x0000
        /*0014*/ 	.byte	0x00, 0xf0, 0x01, 0x20


	//----- nvinfo : EIATTR_AT_ENTRY_FRAGMENTS
	.align		4
.L_33:
        /*0018*/ 	.byte	0x04, 0x4f
        /*001a*/ 	.short	(.L_35 - .L_34)


	//   ....[0]....
.L_34:
        /*001c*/ 	.word	0x00000006


	//----- nvinfo : EIATTR_RESERVED_SMEM_USED
	.align		4
.L_35:
        /*0020*/ 	.byte	0x01, 0x41
	.zero		2


	//----- nvinfo : EIATTR_SPARSE_MMA_MASK
	.align		4
        /*0024*/ 	.byte	0x03, 0x50
        /*0026*/ 	.short	0x0000


	//----- nvinfo : EIATTR_TCGEN05_1CTA_USED
	.align		4
        /*0028*/ 	.byte	0x01, 0x51
	.zero		2


	//----- nvinfo : EIATTR_MAXREG_COUNT
	.align		4
        /*002c*/ 	.byte	0x03, 0x1b
        /*002e*/ 	.short	0x00ff


	//----- nvinfo : EIATTR_NUM_BARRIERS
	.align		4
        /*0030*/ 	.byte	0x02, 0x4c
        /*0032*/ 	.byte	0x07
	.zero		1


	//----- nvinfo : EIATTR_EXTERNS
	.align		4
        /*0034*/ 	.byte	0x04, 0x0f
        /*0036*/ 	.short	(.L_37 - .L_36)


	//   ....[0]....
	.align		4
.L_36:
        /*0038*/ 	.word	index@(__assertfail)


	//----- nvinfo : EIATTR_MERCURY_ISA_VERSION
	.align		4
.L_37:
        /*003c*/ 	.byte	0x03, 0x5f
        /*003e*/ 	.short	0x0101


	//----- nvinfo : EIATTR_INT_WARP_WIDE_INSTR_OFFSETS
	.align		4
        /*0040*/ 	.byte	0x04, 0x31
        /*0042*/ 	.short	(.L_39 - .L_38)


	//   ....[0]....
.L_38:
        /*0044*/ 	.word	0x00001e70


	//   ....[1]....
        /*0048*/ 	.word	0x00003c60


	//   ....[2]....
        /*004c*/ 	.word	0x00003c80


	//   ....[3]....
        /*0050*/ 	.word	0x00003cb0


	//   ....[4]....
        /*0054*/ 	.word	0x000045e0


	//   ....[5]....
        /*0058*/ 	.word	0x00004650


	//   ....[6]....
        /*005c*/ 	.word	0x00004830


	//   ....[7]....
        /*0060*/ 	.word	0x00004990


	//----- nvinfo : EIATTR_COOP_GROUP_MASK_REGIDS
	.align		4
.L_39:
        /*0064*/ 	.byte	0x04, 0x29
        /*0066*/ 	.short	(.L_41 - .L_40)


	//   ....[0]....
.L_40:
        /*0068*/ 	.word	0xffffffff


	//   ....[1]....
        /*006c*/ 	.word	0xffffffff


	//   ....[2]....
        /*0070*/ 	.word	0xffffffff


	//   ....[3]....
        /*0074*/ 	.word	0xffffffff


	//   ....[4]....
        /*0078*/ 	.word	0xffffffff


	//   ....[5]....
        /*007c*/ 	.word	0xffffffff


	//   ....[6]....
        /*0080*/ 	.word	0xffffffff


	//   ....[7]....
        /*0084*/ 	.word	0xffffffff


	//   ....[8]....
        /*0088*/ 	.word	0xffffffff


	//   ....[9]....
        /*008c*/ 	.word	0xffffffff


	//   ....[10]....
        /*0090*/ 	.word	0xffffffff


	//   ....[11]....
        /*0094*/ 	.word	0xffffffff


	//   ....[12]....
        /*0098*/ 	.word	0xffffffff


	//----- nvinfo : EIATTR_COOP_GROUP_INSTR_OFFSETS
	.align		4
.L_41:
        /*009c*/ 	.byte	0x04, 0x28
        /*009e*/ 	.short	(.L_43 - .L_42)


	//   ....[0]....
.L_42:
        /*00a0*/ 	.word	0x00000090


	//   ....[1]....
        /*00a4*/ 	.word	0x000004a0


	//   ....[2]....
        /*00a8*/ 	.word	0x00000740


	//   ....[3]....
        /*00ac*/ 	.word	0x000008a0


	//   ....[4]....
        /*00b0*/ 	.word	0x000009a0


	//   ....[5]....
        /*00b4*/ 	.word	0x00000b10


	//   ....[6]....
        /*00b8*/ 	.word	0x00000cb0


	//   ....[7]....
        /*00bc*/ 	.word	0x00001d50


	//   ....[8]....
        /*00c0*/ 	.word	0x00002fb0


	//   ....[9]....
        /*00c4*/ 	.word	0x000031c0


	//   ....[10]....
        /*00c8*/ 	.word	0x000031f0


	//   ....[11]....
        /*00cc*/ 	.word	0x00003b40


	//   ....[12]....
        /*00d0*/ 	.word	0x00003d70


	//----- nvinfo : EIATTR_VRC_CTA_INIT_COUNT
	.align		4
.L_43:
        /*00d4*/ 	.byte	0x02, 0x4a
        /*00d6*/ 	.byte	0x80
	.zero		1


	//----- nvinfo : EIATTR_SYSCALL_OFFSETS
	.align		4
        /*00d8*/ 	.byte	0x04, 0x46
        /*00da*/ 	.short	(.L_45 - .L_44)


	//   ....[0]....
.L_44:
        /*00dc*/ 	.word	0x000053d0


	//   ....[1]....
        /*00e0*/ 	.word	0x00005510


	//   ....[2]....
        /*00e4*/ 	.word	0x00005dd0


	//   ....[3]....
        /*00e8*/ 	.word	0x000073e0


	//----- nvinfo : EIATTR_MBARRIER_INSTR_OFFSETS
	.align		4
.L_45:
        /*00ec*/ 	.byte	0x04, 0x39
        /*00ee*/ 	.short	(.L_47 - .L_46)


	//   ....[0]....
.L_46:
        /*00f0*/ 	.word	0x000005a0
        /*00f4*/ 	.word	0x000000ff
        /*00f8*/ 	.word	0x00000000
        /*00fc*/ 	.short	0x0100
        /*00fe*/ 	.byte	0x05
	.zero		1


	//   ....[1]....
        /*0100*/ 	.word	0x000005b0
        /*0104*/ 	.word	0x000000ff
        /*0108*/ 	.word	0x00000060
        /*010c*/ 	.short	0x0100
        /*010e*/ 	.byte	0x05
	.zero		1


	//   ....[2]....
        /*0110*/ 	.word	0x000005c0
        /*0114*/ 	.word	0x000000ff
        /*0118*/ 	.word	0x00000008
        /*011c*/ 	.short	0x0100
        /*011e*/ 	.byte	0x05
	.zero		1


	//   ....[3]....
        /*0120*/ 	.word	0x000005d0
        /*0124*/ 	.word	0x000000ff
        /*0128*/ 	.word	0x00000068
        /*012c*/ 	.short	0x0100
        /*012e*/ 	.byte	0x05
	.zero		1


	//   ....[4]....
        /*0130*/ 	.word	0x000005e0
        /*0134*/ 	.word	0x000000ff
        /*0138*/ 	.word	0x00000010
        /*013c*/ 	.short	0x0100
        /*013e*/ 	.byte	0x05
	.zero		1


	//   ....[5]....
        /*0140*/ 	.word	0x000005f0
        /*0144*/ 	.word	0x000000ff
        /*0148*/ 	.word	0x00000070
        /*014c*/ 	.short	0x0100
        /*014e*/ 	.byte	0x05
	.zero		1


	//   ....[6]....
        /*0150*/ 	.word	0x00000600
        /*0154*/ 	.word	0x000000ff
        /*0158*/ 	.word	0x00000018
        /*015c*/ 	.short	0x0100
        /*015e*/ 	.byte	0x05
	.zero		1


	//   ....[7]....
        /*0160*/ 	.word	0x00000610
        /*0164*/ 	.word	0x000000ff
        /*0168*/ 	.word	0x00000078
        /*016c*/ 	.short	0x0100
        /*016e*/ 	.byte	0x05
	.zero		1


	//   ....[8]....
        /*0170*/ 	.word	0x00000620
        /*0174*/ 	.word	0x000000ff
        /*0178*/ 	.word	0x00000020
        /*017c*/ 	.short	0x0100
        /*017e*/ 	.byte	0x05
	.zero		1


	//   ....[9]....
        /*0180*/ 	.word	0x00000630
        /*0184*/ 	.word	0x000000ff
        /*0188*/ 	.word	0x00000080
        /*018c*/ 	.short	0x0100
        /*018e*/ 	.byte	0x05
	.zero		1


	//   ....[10]....
        /*0190*/ 	.word	0x00000640
        /*0194*/ 	.word	0x000000ff
        /*0198*/ 	.word	0x00000028
        /*019c*/ 	.short	0x0100
        /*019e*/ 	.byte	0x05
	.zero		1


	//   ....[11]....
        /*01a0*/ 	.word	0x00000650
        /*01a4*/ 	.word	0x000000ff
        /*01a8*/ 	.word	0x00000088
        /*01ac*/ 	.short	0x0100
        /*01ae*/ 	.byte	0x05
	.zero		1


	//   ....[12]....
        /*01b0*/ 	.word	0x00000660
        /*01b4*/ 	.word	0x000000ff
        /*01b8*/ 	.word	0x00000030
        /*01bc*/ 	.short	0x0100
        /*01be*/ 	.byte	0x05
	.zero		1


	//   ....[13]....
        /*01c0*/ 	.word	0x00000670
        /*01c4*/ 	.word	0x000000ff
        /*01c8*/ 	.word	0x00000090
        /*01cc*/ 	.short	0x0100
        /*01ce*/ 	.byte	0x05
	.zero		1


	//   ....[14]....
        /*01d0*/ 	.word	0x00000680
        /*01d4*/ 	.word	0x000000ff
        /*01d8*/ 	.word	0x00000038
        /*01dc*/ 	.short	0x0100
        /*01de*/ 	.byte	0x05
	.zero		1


	//   ....[15]....
        /*01e0*/ 	.word	0x00000690
        /*01e4*/ 	.word	0x000000ff
        /*01e8*/ 	.word	0x00000098
        /*01ec*/ 	.short	0x0100
        /*01ee*/ 	.byte	0x05
	.zero		1


	//   ....[16]....
        /*01f0*/ 	.word	0x000006a0
        /*01f4*/ 	.word	0x000000ff
        /*01f8*/ 	.word	0x00000040
        /*01fc*/ 	.short	0x0100
        /*01fe*/ 	.byte	0x05
	.zero		1


	//   ....[17]....
        /*0200*/ 	.word	0x000006b0
        /*0204*/ 	.word	0x000000ff
        /*0208*/ 	.word	0x000000a0
        /*020c*/ 	.short	0x0100
        /*020e*/ 	.byte	0x05
	.zero		1


	//   ....[18]....
        /*0210*/ 	.word	0x000006c0
        /*0214*/ 	.word	0x000000ff
        /*0218*/ 	.word	0x00000048
        /*021c*/ 	.short	0x0100
        /*021e*/ 	.byte	0x05
	.zero		1


	//   ....[19]....
        /*0220*/ 	.word	0x000006d0
        /*0224*/ 	.word	0x000000ff
        /*0228*/ 	.word	0x000000a8
        /*022c*/ 	.short	0x0100
        /*022e*/ 	.byte	0x05
	.zero		1


	//   ....[20]....
        /*0230*/ 	.word	0x000006e0
        /*0234*/ 	.word	0x000000ff
        /*0238*/ 	.word	0x00000050
        /*023c*/ 	.short	0x0100
        /*023e*/ 	.byte	0x05
	.zero		1


	//   ....[21]....
        /*0240*/ 	.word	0x000006f0
        /*0244*/ 	.word	0x000000ff
        /*0248*/ 	.word	0x000000b0
        /*024c*/ 	.short	0x0100
        /*024e*/ 	.byte	0x05
	.zero		1


	//   ....[22]....
        /*0250*/ 	.word	0x00000700
        /*0254*/ 	.word	0x000000ff
        /*0258*/ 	.word	0x00000058
        /*025c*/ 	.short	0x0100
        /*025e*/ 	.byte	0x05
	.zero		1


	//   ....[23]....
        /*0260*/ 	.word	0x00000710
        /*0264*/ 	.word	0x000000ff
        /*0268*/ 	.word	0x000000b8
        /*026c*/ 	.short	0x0100
        /*026e*/ 	.byte	0x05
	.zero		1


	//   ....[24]....
        /*0270*/ 	.word	0x00000850
        /*0274*/ 	.word	0x000000ff
        /*0278*/ 	.word	0x000000c0
        /*027c*/ 	.short	0x0100
        /*027e*/ 	.byte	0x07
	.zero		1


	//   ....[25]....
        /*0280*/ 	.word	0x00000860
        /*0284*/ 	.word	0x000000ff
        /*0288*/ 	.word	0x000000d0
        /*028c*/ 	.short	0x0100
        /*028e*/ 	.byte	0x07
	.zero		1


	//   ....[26]....
        /*0290*/ 	.word	0x00000870
        /*0294*/ 	.word	0x000000ff
        /*0298*/ 	.word	0x000000c8
        /*029c*/ 	.short	0x0100
        /*029e*/ 	.byte	0x07
	.zero		1


	//   ....[27]....
        /*02a0*/ 	.word	0x00000880
        /*02a4*/ 	.word	0x000000ff
        /*02a8*/ 	.word	0x000000d8
        /*02ac*/ 	.short	0x0100
        /*02ae*/ 	.byte	0x07
	.zero		1


	//   ....[28]....
        /*02b0*/ 	.word	0x00000970
        /*02b4*/ 	.word	0x000000ff
        /*02b8*/ 	.word	0x000000e0
        /*02bc*/ 	.short	0x0100
        /*02be*/ 	.byte	0x05
	.zero		1


	//   ....[29]....
        /*02c0*/ 	.word	0x00000980
        /*02c4*/ 	.word	0x000000ff
        /*02c8*/ 	.word	0x000000e8
        /*02cc*/ 	.short	0x0100
        /*02ce*/ 	.byte	0x05
	.zero		1


	//   ....[30]....
        /*02d0*/ 	.word	0x00000ac0
        /*02d4*/ 	.word	0x000000ff
        /*02d8*/ 	.word	0x000000f0
        /*02dc*/ 	.short	0x0100
        /*02de*/ 	.byte	0x05
	.zero		1


	//   ....[31]....
        /*02e0*/ 	.word	0x00000ad0
        /*02e4*/ 	.word	0x000000ff
        /*02e8*/ 	.word	0x00000100
        /*02ec*/ 	.short	0x0100
        /*02ee*/ 	.byte	0x05
	.zero		1


	//   ....[32]....
        /*02f0*/ 	.word	0x00000ae0
        /*02f4*/ 	.word	0x000000ff
        /*02f8*/ 	.word	0x000000f8
        /*02fc*/ 	.short	0x0100
        /*02fe*/ 	.byte	0x05
	.zero		1


	//   ....[33]....
        /*0300*/ 	.word	0x00000af0
        /*0304*/ 	.word	0x000000ff
        /*0308*/ 	.word	0x00000108
        /*030c*/ 	.short	0x0100
        /*030e*/ 	.byte	0x05
	.zero		1


	//   ....[34]....
        /*0310*/ 	.word	0x00000c20
        /*0314*/ 	.word	0x000000ff
        /*0318*/ 	.word	0x00000110
        /*031c*/ 	.short	0x0100
        /*031e*/ 	.byte	0x07
	.zero		1


	//   ....[35]....
        /*0320*/ 	.word	0x00000c30
        /*0324*/ 	.word	0x000000ff
        /*0328*/ 	.word	0x00000130
        /*032c*/ 	.short	0x0100
        /*032e*/ 	.byte	0x07
	.zero		1


	//   ....[36]....
        /*0330*/ 	.word	0x00000c40
        /*0334*/ 	.word	0x000000ff
        /*0338*/ 	.word	0x00000118
        /*033c*/ 	.short	0x0100
        /*033e*/ 	.byte	0x07
	.zero		1


	//   ....[37]....
        /*0340*/ 	.word	0x00000c50
        /*0344*/ 	.word	0x000000ff
        /*0348*/ 	.word	0x00000138
        /*034c*/ 	.short	0x0100
        /*034e*/ 	.byte	0x07
	.zero		1


	//   ....[38]....
        /*0350*/ 	.word	0x00000c60
        /*0354*/ 	.word	0x000000ff
        /*0358*/ 	.word	0x00000120
        /*035c*/ 	.short	0x0100
        /*035e*/ 	.byte	0x07
	.zero		1


	//   ....[39]....
        /*0360*/ 	.word	0x00000c70
        /*0364*/ 	.word	0x000000ff
        /*0368*/ 	.word	0x00000140
        /*036c*/ 	.short	0x0100
        /*036e*/ 	.byte	0x07
	.zero		1


	//   ....[40]....
        /*0370*/ 	.word	0x00000c80
        /*0374*/ 	.word	0x000000ff
        /*0378*/ 	.word	0x00000128
        /*037c*/ 	.short	0x0100
        /*037e*/ 	.byte	0x07
	.zero		1


	//   ....[41]....
        /*0380*/ 	.word	0x00000c90
        /*0384*/ 	.word	0x000000ff
        /*0388*/ 	.word	0x00000148
        /*038c*/ 	.short	0x0100
        /*038e*/ 	.byte	0x07
	.zero		1


	//   ....[42]....
        /*0390*/ 	.word	0x00000d80
        /*0394*/ 	.word	0x000000ff
        /*0398*/ 	.word	0x00000150
        /*039c*/ 	.short	0x0100
        /*039e*/ 	.byte	0x05
	.zero		1


	//   ....[43]....
        /*03a0*/ 	.word	0x00000d90
        /*03a4*/ 	.word	0x000000ff
        /*03a8*/ 	.word	0x00000160
        /*03ac*/ 	.short	0x0100
        /*03ae*/ 	.byte	0x05
	.zero		1


	//   ....[44]....
        /*03b0*/ 	.word	0x00000da0
        /*03b4*/ 	.word	0x000000ff
        /*03b8*/ 	.word	0x00000158
        /*03bc*/ 	.short	0x0100
        /*03be*/ 	.byte	0x05
	.zero		1


	//   ....[45]....
        /*03c0*/ 	.word	0x00000db0
        /*03c4*/ 	.word	0x000000ff
        /*03c8*/ 	.word	0x00000168
        /*03cc*/ 	.short	0x0100
        /*03ce*/ 	.byte	0x05
	.zero		1


	//   ....[46]....
        /*03d0*/ 	.word	0x00001660
        /*03d4*/ 	.word	0x00000003
        /*03d8*/ 	.word	0x00000160
        /*03dc*/ 	.short	0x010a
        /*03de*/ 	.byte	0xff
	.zero		1


	//   ....[47]....
        /*03e0*/ 	.word	0x00001690
        /*03e4*/ 	.word	0x00000003
        /*03e8*/ 	.word	0x00000150
        /*03ec*/ 	.short	0x0101
        /*03ee*/ 	.byte	0xff
	.zero		1


	//   ....[48]....
        /*03f0*/ 	.word	0x00001760
        /*03f4*/ 	.word	0x000000ff
        /*03f8*/ 	.word	0x00000060
        /*03fc*/ 	.short	0x010a
        /*03fe*/ 	.byte	0x08
	.zero		1


	//   ....[49]....
        /*0400*/ 	.word	0x00001800
        /*0404*/ 	.word	0x000000ff
        /*0408*/ 	.word	0x00000060
        /*040c*/ 	.short	0x010a
        /*040e*/ 	.byte	0x21
	.zero		1


	//   ....[50]....
        /*0410*/ 	.word	0x00001960
        /*0414*/ 	.word	0x000000ff
        /*0418*/ 	.word	0x00000060
        /*041c*/ 	.short	0x010a
        /*041e*/ 	.byte	0x08
	.zero		1


	//   ....[51]....
        /*0420*/ 	.word	0x00001a70
        /*0424*/ 	.word	0x000000ff
        /*0428*/ 	.word	0x000000e8
        /*042c*/ 	.short	0x0101
        /*042e*/ 	.byte	0x04
	.zero		1


	//   ....[52]....
        /*0430*/ 	.word	0x00001a80
        /*0434*/ 	.word	0x000000ff
        /*0438*/ 	.word	0x00000060
        /*043c*/ 	.short	0x010a
        /*043e*/ 	.byte	0x08
	.zero		1


	//   ....[53]....
        /*0440*/ 	.word	0x00001b00
        /*0444*/ 	.word	0x000000ff
        /*0448*/ 	.word	0x00000060
        /*044c*/ 	.short	0x010a
        /*044e*/ 	.byte	0x11
	.zero		1


	//   ....[54]....
        /*0450*/ 	.word	0x00001c60
        /*0454*/ 	.word	0x000000ff
        /*0458*/ 	.word	0x00000060
        /*045c*/ 	.short	0x010a
        /*045e*/ 	.byte	0x08
	.zero		1


	//   ....[55]....
        /*0460*/ 	.word	0x00001d80
        /*0464*/ 	.word	0x00000002
        /*0468*/ 	.word	0x000000f0
        /*046c*/ 	.short	0x010a
        /*046e*/ 	.byte	0xff
	.zero		1


	//   ....[56]....
        /*0470*/ 	.word	0x00001e40
        /*0474*/ 	.word	0x00000002
        /*0478*/ 	.word	0x00000000
        /*047c*/ 	.short	0x0101
        /*047e*/ 	.byte	0xff
	.zero		1


	//   ....[57]....
        /*0480*/ 	.word	0x000023a0
        /*0484*/ 	.word	0x000000ff
        /*0488*/ 	.word	0x00000000
        /*048c*/ 	.short	0x010a
        /*048e*/ 	.byte	0x05
	.zero		1


	//   ....[58]....
        /*0490*/ 	.word	0x00002430
        /*0494*/ 	.word	0x000000ff
        /*0498*/ 	.word	0x00000000
        /*049c*/ 	.short	0x010a
        /*049e*/ 	.byte	0x05
	.zero		1


	//   ....[59]....
        /*04a0*/ 	.word	0x000024c0
        /*04a4*/ 	.word	0x000000ff
        /*04a8*/ 	.word	0x00000000
        /*04ac*/ 	.short	0x010a
        /*04ae*/ 	.byte	0x05
	.zero		1


	//   ....[60]....
        /*04b0*/ 	.word	0x00002550
        /*04b4*/ 	.word	0x000000ff
        /*04b8*/ 	.word	0x00000000
        /*04bc*/ 	.short	0x010a
        /*04be*/ 	.byte	0x05
	.zero		1


	//   ....[61]....
        /*04c0*/ 	.word	0x000025e0
        /*04c4*/ 	.word	0x000000ff
        /*04c8*/ 	.word	0x00000000
        /*04cc*/ 	.short	0x010a
        /*04ce*/ 	.byte	0x05
	.zero		1


	//   ....[62]....
        /*04d0*/ 	.word	0x00002670
        /*04d4*/ 	.word	0x000000ff
        /*04d8*/ 	.word	0x00000000
        /*04dc*/ 	.short	0x010a
        /*04de*/ 	.byte	0x05
	.zero		1


	//   ....[63]....
        /*04e0*/ 	.word	0x00002700
        /*04e4*/ 	.word	0x000000ff
        /*04e8*/ 	.word	0x00000000
        /*04ec*/ 	.short	0x010a
        /*04ee*/ 	.byte	0x05
	.zero		1


	//   ....[64]....
        /*04f0*/ 	.word	0x00002790
        /*04f4*/ 	.word	0x000000ff
        /*04f8*/ 	.word	0x00000000
        /*04fc*/ 	.short	0x010a
        /*04fe*/ 	.byte	0x05
	.zero		1


	//   ....[65]....
        /*0500*/ 	.word	0x00002820
        /*0504*/ 	.word	0x000000ff
        /*0508*/ 	.word	0x00000000
        /*050c*/ 	.short	0x010a
        /*050e*/ 	.byte	0x05
	.zero		1


	//   ....[66]....
        /*0510*/ 	.word	0x000028b0
        /*0514*/ 	.word	0x000000ff
        /*0518*/ 	.word	0x00000000
        /*051c*/ 	.short	0x010a
        /*051e*/ 	.byte	0x05
	.zero		1


	//   ....[67]....
        /*0520*/ 	.word	0x00002940
        /*0524*/ 	.word	0x000000ff
        /*0528*/ 	.word	0x00000000
        /*052c*/ 	.short	0x010a
        /*052e*/ 	.byte	0x05
	.zero		1


	//   ....[68]....
        /*0530*/ 	.word	0x000029e0
        /*0534*/ 	.word	0x00000000
        /*0538*/ 	.word	0x00000000
        /*053c*/ 	.short	0x010a
        /*053e*/ 	.byte	0xff
	.zero		1


	//   ....[69]....
        /*0540*/ 	.word	0x00002b00
        /*0544*/ 	.word	0x00000000
        /*0548*/ 	.word	0x00000150
        /*054c*/ 	.short	0x010a
        /*054e*/ 	.byte	0xff
	.zero		1


	//   ....[70]....
        /*0550*/ 	.word	0x00002b60
        /*0554*/ 	.word	0x00000004
        /*0558*/ 	.word	0x00000000
        /*055c*/ 	.short	0x0101
        /*055e*/ 	.byte	0xff
	.zero		1


	//   ....[71]....
        /*0560*/ 	.word	0x00002b80
        /*0564*/ 	.word	0x000000ff
        /*0568*/ 	.word	0x00000100
        /*056c*/ 	.short	0x010a
        /*056e*/ 	.byte	0x05
	.zero		1


	//   ....[72]....
        /*0570*/ 	.word	0x00002ca0
        /*0574*/ 	.word	0x00000000
        /*0578*/ 	.word	0x000000f0
        /*057c*/ 	.short	0x010a
        /*057e*/ 	.byte	0xff
	.zero		1


	//   ....[73]....
        /*0580*/ 	.word	0x00002db0
        /*0584*/ 	.word	0x00000000
        /*0588*/ 	.word	0x00000000
        /*058c*/ 	.short	0x0101
        /*058e*/ 	.byte	0xff
	.zero		1


	//   ....[74]....
        /*0590*/ 	.word	0x00002e40
        /*0594*/ 	.word	0x000000ff
        /*0598*/ 	.word	0x00000100
        /*059c*/ 	.short	0x0106
        /*059e*/ 	.byte	0x05
	.zero		1


	//   ....[75]....
        /*05a0*/ 	.word	0x00002e60
        /*05a4*/ 	.word	0x000000ff
        /*05a8*/ 	.word	0x00000100
        /*05ac*/ 	.short	0x010a
        /*05ae*/ 	.byte	0x05
	.zero		1


	//   ....[76]....
        /*05b0*/ 	.word	0x00002ef0
        /*05b4*/ 	.word	0x000000ff
        /*05b8*/ 	.word	0x00000100
        /*05bc*/ 	.short	0x0106
        /*05be*/ 	.byte	0x04
	.zero		1


	//   ....[77]....
        /*05c0*/ 	.word	0x00002f30
        /*05c4*/ 	.word	0x00000000
        /*05c8*/ 	.word	0x00000100
        /*05cc*/ 	.short	0x010a
        /*05ce*/ 	.byte	0xff
	.zero		1


	//   ....[78]....
        /*05d0*/ 	.word	0x00003430
        /*05d4*/ 	.word	0x00000000
        /*05d8*/ 	.word	0x000000f0
        /*05dc*/ 	.short	0x010a
        /*05de*/ 	.byte	0xff
	.zero		1


	//   ....[79]....
        /*05e0*/ 	.word	0x00003540
        /*05e4*/ 	.word	0x00000003
        /*05e8*/ 	.word	0x00000000
        /*05ec*/ 	.short	0x0101
        /*05ee*/ 	.byte	0xff
	.zero		1


	//   ....[80]....
        /*05f0*/ 	.word	0x00003550
        /*05f4*/ 	.word	0x000000ff
        /*05f8*/ 	.word	0x00000000
        /*05fc*/ 	.short	0x010a
        /*05fe*/ 	.byte	0x04
	.zero		1


	//   ....[81]....
        /*0600*/ 	.word	0x00003570
        /*0604*/ 	.word	0x000000ff
        /*0608*/ 	.word	0x00000130
        /*060c*/ 	.short	0x010a
        /*060e*/ 	.byte	0x08
	.zero		1


	//   ....[82]....
        /*0610*/ 	.word	0x00003640
        /*0614*/ 	.word	0x000000ff
        /*0618*/ 	.word	0x00000000
        /*061c*/ 	.short	0x010a
        /*061e*/ 	.byte	0x07
	.zero		1


	//   ....[83]....
        /*0620*/ 	.word	0x00003780
        /*0624*/ 	.word	0x000000ff
        /*0628*/ 	.word	0x00000000
        /*062c*/ 	.short	0x010a
        /*062e*/ 	.byte	0x04
	.zero		1


	//   ....[84]....
        /*0630*/ 	.word	0x00003970
        /*0634*/ 	.word	0x000000ff
        /*0638*/ 	.word	0x00000000
        /*063c*/ 	.short	0x010a
        /*063e*/ 	.byte	0x05
	.zero		1


	//   ....[85]....
        /*0640*/ 	.word	0x00003a00
        /*0644*/ 	.word	0x000000ff
        /*0648*/ 	.word	0x00000000
        /*064c*/ 	.short	0x010a
        /*064e*/ 	.byte	0x05
	.zero		1


	//   ....[86]....
        /*0650*/ 	.word	0x00003a90
        /*0654*/ 	.word	0x000000ff
        /*0658*/ 	.word	0x00000000
        /*065c*/ 	.short	0x010a
        /*065e*/ 	.byte	0x05
	.zero		1


	//   ....[87]....
        /*0660*/ 	.word	0x00003b20
        /*0664*/ 	.word	0x000000ff
        /*0668*/ 	.word	0x00000000
        /*066c*/ 	.short	0x010a
        /*066e*/ 	.byte	0x07
	.zero		1


	//   ....[88]....
        /*0670*/ 	.word	0x00003f80
        /*0674*/ 	.word	0x00000000
        /*0678*/ 	.word	0x000000f0
        /*067c*/ 	.short	0x010a
        /*067e*/ 	.byte	0xff
	.zero		1


	//   ....[89]....
        /*0680*/ 	.word	0x00004040
        /*0684*/ 	.word	0x00000000
        /*0688*/ 	.word	0x00000000
        /*068c*/ 	.short	0x0101
        /*068e*/ 	.byte	0xff
	.zero		1


	//   ....[90]....
        /*0690*/ 	.word	0x00004360
        /*0694*/ 	.word	0x000000ff
        /*0698*/ 	.word	0x000000e8
        /*069c*/ 	.short	0x010a
        /*069e*/ 	.byte	0x07
	.zero		1


	//   ....[91]....
        /*06a0*/ 	.word	0x00004550
        /*06a4*/ 	.word	0x000000ff
        /*06a8*/ 	.word	0x000000d0
        /*06ac*/ 	.short	0x010a
        /*06ae*/ 	.byte	0x07
	.zero		1


	//   ....[92]....
        /*06b0*/ 	.word	0x00004720
        /*06b4*/ 	.word	0x000000ff
        /*06b8*/ 	.word	0x000000c0
        /*06bc*/ 	.short	0x010b
        /*06be*/ 	.byte	0x07
	.zero		1


	//   ....[93]....
        /*06c0*/ 	.word	0x00004790
        /*06c4*/ 	.word	0x000000ff
        /*06c8*/ 	.word	0x00000000
        /*06cc*/ 	.short	0x0101
        /*06ce*/ 	.byte	0x08
	.zero		1


	//   ....[94]....
        /*06d0*/ 	.word	0x000047c0
        /*06d4*/ 	.word	0x000000ff
        /*06d8*/ 	.word	0x000000d8
        /*06dc*/ 	.short	0x010a
        /*06de*/ 	.byte	0x07
	.zero		1


	//   ....[95]....
        /*06e0*/ 	.word	0x000049d0
        /*06e4*/ 	.word	0x000000ff
        /*06e8*/ 	.word	0x000000c8
        /*06ec*/ 	.short	0x010b
        /*06ee*/ 	.byte	0x07
	.zero		1


	//   ....[96]....
        /*06f0*/ 	.word	0x000049f0
        /*06f4*/ 	.word	0x000000ff
        /*06f8*/ 	.word	0x00000000
        /*06fc*/ 	.short	0x0101
        /*06fe*/ 	.byte	0x0d
	.zero		1


	//   ....[97]....
        /*0700*/ 	.word	0x00004a20
        /*0704*/ 	.word	0x000000ff
        /*0708*/ 	.word	0x000000d0
        /*070c*/ 	.short	0x010a
        /*070e*/ 	.byte	0x07
	.zero		1


	//   ....[98]....
        /*0710*/ 	.word	0x00004a60
        /*0714*/ 	.word	0x00000000
        /*0718*/ 	.word	0x000000d8
        /*071c*/ 	.short	0x010a
        /*071e*/ 	.byte	0xff
	.zero		1


	//   ....[99]....
        /*0720*/ 	.word	0x00004da0
        /*0724*/ 	.word	0x00000000
        /*0728*/ 	.word	0x000000f0
        /*072c*/ 	.short	0x010a
        /*072e*/ 	.byte	0xff
	.zero		1


	//   ....[100]....
        /*0730*/ 	.word	0x00004eb0
        /*0734*/ 	.word	0x00000000
        /*0738*/ 	.word	0x00000000
        /*073c*/ 	.short	0x0101
        /*073e*/ 	.byte	0xff
	.zero		1


	//   ....[101]....
        /*0740*/ 	.word	0x00005860
        /*0744*/ 	.word	0x00000000
        /*0748*/ 	.word	0x000000c0
        /*074c*/ 	.short	0x010a
        /*074e*/ 	.byte	0xff
	.zero		1


	//   ....[102]....
        /*0750*/ 	.word	0x00005960
        /*0754*/ 	.word	0x000000d3
        /*0758*/ 	.word	0x00000110
        /*075c*/ 	.short	0x010a
        /*075e*/ 	.byte	0xff
	.zero		1


	//   ....[103]....
        /*0760*/ 	.word	0x00005ae0
        /*0764*/ 	.word	0x00000000
        /*0768*/ 	.word	0x000000c0
        /*076c*/ 	.short	0x010a
        /*076e*/ 	.byte	0xff
	.zero		1


	//   ....[104]....
        /*0770*/ 	.word	0x00005c40
        /*0774*/ 	.word	0x00000000
        /*0778*/ 	.word	0x00000000
        /*077c*/ 	.short	0x0101
        /*077e*/ 	.byte	0xff
	.zero		1


	//   ....[105]....
        /*0780*/ 	.word	0x00005ca0
        /*0784*/ 	.word	0x000000d3
        /*0788*/ 	.word	0x00000110
        /*078c*/ 	.short	0x010a
        /*078e*/ 	.byte	0xff
	.zero		1


	//   ....[106]....
        /*0790*/ 	.word	0x00007050
        /*0794*/ 	.word	0x000000d6
        /*0798*/ 	.word	0x000000c0
        /*079c*/ 	.short	0x010a
        /*079e*/ 	.byte	0xff
	.zero		1


	//   ....[107]....
        /*07a0*/ 	.word	0x00007120
        /*07a4*/ 	.word	0x000000d6
        /*07a8*/ 	.word	0x000000c0
        /*07ac*/ 	.short	0x010a
        /*07ae*/ 	.byte	0xff
	.zero		1


	//   ....[108]....
        /*07b0*/ 	.word	0x00007260
        /*07b4*/ 	.word	0x00000003
        /*07b8*/ 	.word	0x00000000
        /*07bc*/ 	.short	0x0101
        /*07be*/ 	.byte	0xff
	.zero		1


	//   ....[109]....
        /*07c0*/ 	.word	0x00007770
        /*07c4*/ 	.word	0x000000ff
        /*07c8*/ 	.word	0x00000000
        /*07cc*/ 	.short	0x0101
        /*07ce*/ 	.byte	0x05
	.zero		1


	//   ....[110]....
        /*07d0*/ 	.word	0x000086f0
        /*07d4*/ 	.word	0x00000003
        /*07d8*/ 	.word	0x00000160
        /*07dc*/ 	.short	0x010a
        /*07de*/ 	.byte	0xff
	.zero		1


	//   ....[111]....
        /*07e0*/ 	.word	0x00008750
        /*07e4*/ 	.word	0x00000002
        /*07e8*/ 	.word	0x00000060
        /*07ec*/ 	.short	0x010a
        /*07ee*/ 	.byte	0xff
	.zero		1


	//   ....[112]....
        /*07f0*/ 	.word	0x000087b0
        /*07f4*/ 	.word	0x00000002
        /*07f8*/ 	.word	0x00000060
        /*07fc*/ 	.short	0x010a
        /*07fe*/ 	.byte	0xff
	.zero		1


	//   ....[113]....
        /*0800*/ 	.word	0x00008800
        /*0804*/ 	.word	0x00000002
        /*0808*/ 	.word	0x000000f0
        /*080c*/ 	.short	0x010a
        /*080e*/ 	.byte	0xff
	.zero		1


	//   ....[114]....
        /*0810*/ 	.word	0x00008860
        /*0814*/ 	.word	0x00000000
        /*0818*/ 	.word	0x00000000
        /*081c*/ 	.short	0x010a
        /*081e*/ 	.byte	0xff
	.zero		1


	//   ....[115]....
        /*0820*/ 	.word	0x000088c0
        /*0824*/ 	.word	0x00000000
        /*0828*/ 	.word	0x00000000
        /*082c*/ 	.short	0x010a
        /*082e*/ 	.byte	0xff
	.zero		1


	//   ....[116]....
        /*0830*/ 	.word	0x00008920
        /*0834*/ 	.word	0x00000000
        /*0838*/ 	.word	0x00000000
        /*083c*/ 	.short	0x010a
        /*083e*/ 	.byte	0xff
	.zero		1


	//   ....[117]....
        /*0840*/ 	.word	0x00008980
        /*0844*/ 	.word	0x00000000
        /*0848*/ 	.word	0x00000000
        /*084c*/ 	.short	0x010a
        /*084e*/ 	.byte	0xff
	.zero		1


	//   ....[118]....
        /*0850*/ 	.word	0x000089e0
        /*0854*/ 	.word	0x00000000
        /*0858*/ 	.word	0x00000000
        /*085c*/ 	.short	0x010a
        /*085e*/ 	.byte	0xff
	.zero		1


	//   ....[119]....
        /*0860*/ 	.word	0x00008a40
        /*0864*/ 	.word	0x00000000
        /*0868*/ 	.word	0x00000000
        /*086c*/ 	.short	0x010a
        /*086e*/ 	.byte	0xff
	.zero		1


	//   ....[120]....
        /*0870*/ 	.word	0x00008aa0
        /*0874*/ 	.word	0x00000000
        /*0878*/ 	.word	0x00000000
        /*087c*/ 	.short	0x010a
        /*087e*/ 	.byte	0xff
	.zero		1


	//   ....[121]....
        /*0880*/ 	.word	0x00008b00
        /*0884*/ 	.word	0x00000000
        /*0888*/ 	.word	0x00000000
        /*088c*/ 	.short	0x010a
        /*088e*/ 	.byte	0xff
	.zero		1


	//   ....[122]....
        /*0890*/ 	.word	0x00008b60
        /*0894*/ 	.word	0x00000000
        /*0898*/ 	.word	0x00000000
        /*089c*/ 	.short	0x010a
        /*089e*/ 	.byte	0xff
	.zero		1


	//   ....[123]....
        /*08a0*/ 	.word	0x00008bc0
        /*08a4*/ 	.word	0x00000000
        /*08a8*/ 	.word	0x00000000
        /*08ac*/ 	.short	0x010a
        /*08ae*/ 	.byte	0xff
	.zero		1


	//   ....[124]....
        /*08b0*/ 	.word	0x00008c20
        /*08b4*/ 	.word	0x00000000
        /*08b8*/ 	.word	0x00000000
        /*08bc*/ 	.short	0x010a
        /*08be*/ 	.byte	0xff
	.zero		1


	//   ....[125]....
        /*08c0*/ 	.word	0x00008c70
        /*08c4*/ 	.word	0x00000000
        /*08c8*/ 	.word	0x00000150
        /*08cc*/ 	.short	0x010a
        /*08ce*/ 	.byte	0xff
	.zero		1


	//   ....[126]....
        /*08d0*/ 	.word	0x00008cd0
        /*08d4*/ 	.word	0x00000000
        /*08d8*/ 	.word	0x00000100
        /*08dc*/ 	.short	0x010a
        /*08de*/ 	.byte	0xff
	.zero		1


	//   ....[127]....
        /*08e0*/ 	.word	0x00008d20
        /*08e4*/ 	.word	0x00000000
        /*08e8*/ 	.word	0x000000f0
        /*08ec*/ 	.short	0x010a
        /*08ee*/ 	.byte	0xff
	.zero		1


	//   ....[128]....
        /*08f0*/ 	.word	0x00008d80
        /*08f4*/ 	.word	0x00000000
        /*08f8*/ 	.word	0x00000100
        /*08fc*/ 	.short	0x010a
        /*08fe*/ 	.byte	0xff
	.zero		1


	//   ....[129]....
        /*0900*/ 	.word	0x00008dd0
        /*0904*/ 	.word	0x00000000
        /*0908*/ 	.word	0x000000f0
        /*090c*/ 	.short	0x010a
        /*090e*/ 	.byte	0xff
	.zero		1


	//   ....[130]....
        /*0910*/ 	.word	0x00008e30
        /*0914*/ 	.word	0x00000003
        /*0918*/ 	.word	0x00000130
        /*091c*/ 	.short	0x010a
        /*091e*/ 	.byte	0xff
	.zero		1


	//   ....[131]....
        /*0920*/ 	.word	0x00008e90
        /*0924*/ 	.word	0x00000000
        /*0928*/ 	.word	0x00000000
        /*092c*/ 	.short	0x010a
        /*092e*/ 	.byte	0xff
	.zero		1


	//   ....[132]....
        /*0930*/ 	.word	0x00008ef0
        /*0934*/ 	.word	0x00000000
        /*0938*/ 	.word	0x00000000
        /*093c*/ 	.short	0x010a
        /*093e*/ 	.byte	0xff
	.zero		1


	//   ....[133]....
        /*0940*/ 	.word	0x00008f50
        /*0944*/ 	.word	0x00000000
        /*0948*/ 	.word	0x00000000
        /*094c*/ 	.short	0x010a
        /*094e*/ 	.byte	0xff
	.zero		1


	//   ....[134]....
        /*0950*/ 	.word	0x00008fb0
        /*0954*/ 	.word	0x00000000
        /*0958*/ 	.word	0x00000000
        /*095c*/ 	.short	0x010a
        /*095e*/ 	.byte	0xff
	.zero		1


	//   ....[135]....
        /*0960*/ 	.word	0x00009010
        /*0964*/ 	.word	0x00000000
        /*0968*/ 	.word	0x00000000
        /*096c*/ 	.short	0x010a
        /*096e*/ 	.byte	0xff
	.zero		1


	//   ....[136]....
        /*0970*/ 	.word	0x00009060
        /*0974*/ 	.word	0x00000000
        /*0978*/ 	.word	0x000000f0
        /*097c*/ 	.short	0x010a
        /*097e*/ 	.byte	0xff
	.zero		1


	//   ....[137]....
        /*0980*/ 	.word	0x000090c0
        /*0984*/ 	.word	0x00000000
        /*0988*/ 	.word	0x000000e8
        /*098c*/ 	.short	0x010a
        /*098e*/ 	.byte	0xff
	.zero		1


	//   ....[138]....
        /*0990*/ 	.word	0x00009120
        /*0994*/ 	.word	0x00000003
        /*0998*/ 	.word	0x000000d0
        /*099c*/ 	.short	0x010a
        /*099e*/ 	.byte	0xff
	.zero		1


	//   ....[139]....
        /*09a0*/ 	.word	0x00009180
        /*09a4*/ 	.word	0x00000003
        /*09a8*/ 	.word	0x000000d8
        /*09ac*/ 	.short	0x010a
        /*09ae*/ 	.byte	0xff
	.zero		1


	//   ....[140]....
        /*09b0*/ 	.word	0x000091e0
        /*09b4*/ 	.word	0x00000000
        /*09b8*/ 	.word	0x000000d0
        /*09bc*/ 	.short	0x010a
        /*09be*/ 	.byte	0xff
	.zero		1


	//   ....[141]....
        /*09c0*/ 	.word	0x00009230
        /*09c4*/ 	.word	0x00000000
        /*09c8*/ 	.word	0x000000f0
        /*09cc*/ 	.short	0x010a
        /*09ce*/ 	.byte	0xff
	.zero		1


	//   ....[142]....
        /*09d0*/ 	.word	0x00009280
        /*09d4*/ 	.word	0x00000000
        /*09d8*/ 	.word	0x000000c0
        /*09dc*/ 	.short	0x010a
        /*09de*/ 	.byte	0xff
	.zero		1


	//   ....[143]....
        /*09e0*/ 	.word	0x000092d0
        /*09e4*/ 	.word	0x000000d3
        /*09e8*/ 	.word	0x00000110
        /*09ec*/ 	.short	0x010a
        /*09ee*/ 	.byte	0xff
	.zero		1


	//   ....[144]....
        /*09f0*/ 	.word	0x00009320
        /*09f4*/ 	.word	0x000000d6
        /*09f8*/ 	.word	0x000000c0
        /*09fc*/ 	.short	0x010a
        /*09fe*/ 	.byte	0xff
	.zero		1


	//----- nvinfo : EIATTR_NUM_MBARRIERS
	.align		4
.L_47:
        /*0a00*/ 	.byte	0x03, 0x38
        /*0a02*/ 	.short	0x002e


	//----- nvinfo : EIATTR_EXIT_INSTR_OFFSETS
	.align		4
        /*0a04*/ 	.byte	0x04, 0x1c
        /*0a06*/ 	.short	(.L_49 - .L_48)


	//   ....[0]....
.L_48:
        /*0a08*/ 	.word	0x00002a10


	//   ....[1]....
        /*0a0c*/ 	.word	0x00002f00


	//   ....[2]....
        /*0a10*/ 	.word	0x00002f60


	//   ....[3]....
        /*0a14*/ 	.word	0x00003d80


	//   ....[4]....
        /*0a18*/ 	.word	0x00004a90


	//   ....[5]....
        /*0a1c*/ 	.word	0x00004ad0


	//   ....[6]....
        /*0a20*/ 	.word	0x000086e0


	//----- nvinfo : EIATTR_MAX_THREADS
	.align		4
.L_49:
        /*0a24*/ 	.byte	0x04, 0x05
        /*0a26*/ 	.short	(.L_51 - .L_50)
.L_50:
        /*0a28*/ 	.word	0x00000100
        /*0a2c*/ 	.word	0x00000001
        /*0a30*/ 	.word	0x00000001


	//----- nvinfo : EIATTR_CRS_STACK_SIZE
	.align		4
.L_51:
        /*0a34*/ 	.byte	0x04, 0x1e
        /*0a36*/ 	.short	(.L_53 - .L_52)
.L_52:
        /*0a38*/ 	.word	0x00000000


	//----- nvinfo : EIATTR_CBANK_PARAM_SIZE
	.align		4
.L_53:
        /*0a3c*/ 	.byte	0x03, 0x19
        /*0a3e*/ 	.short	0x0800


	//----- nvinfo : EIATTR_PARAM_CBANK
	.align		4
        /*0a40*/ 	.byte	0x04, 0x0a
        /*0a42*/ 	.short	(.L_55 - .L_54)
	.align		4
.L_54:
        /*0a44*/ 	.word	index@(.nv.constant0._ZN7cutlass13device_kernelINS_4gemm6kernel13GemmUniversalIN4cute5tupleIJiiiiEEENS1_10collective13CollectiveMmaINS1_35MainloopSm100TmaUmmaWarpSpecializedILi12ELi2ELi4ENS5_IJNS4_1CILi1EEESB_SB_EEEEENS5_IJNSA_ILi128EEESE_NSA_ILi64EEEEEENS_12float_e4m3_tENS5_IJlSB_lEEESH_SI_NS4_8TiledMMAINS4_8MMA_AtomIJNS4_10MMA_TraitsINS4_19SM100_MMA_F8F6F4_SSEJSH_SH_fSE_SE_NS4_17integral_constantINS4_4UMMA5MajorELSP_0EEESQ_NSN_INSO_7ScaleInELSR_0EEESS_EEEEEENS4_6LayoutISC_NS5_IJNSA_ILi0EEESW_SW_EEEEENS5_IJNS4_10UnderscoreESZ_SZ_EEEEENS4_13SM90_TMA_LOADENS4_14ComposedLayoutINS4_7SwizzleILi2ELi4ELi3EEENS4_18smem_ptr_flag_bitsILi8EEENSV_INS5_IJNSA_ILi8EEESF_EEENS5_IJSF_SB_EEEEEEEvNS4_8identityES12_S1C_vS1D_EENS_8epilogue10collective18CollectiveEpilogueINS1F_23Sm100TmaWarpSpecializedILi2ELi2ELi64ELb0ELb0EEEJSG_NS5_IJNSV_ISE_SB_EENSV_ISF_SB_EEEEESH_SI_SH_SI_NS1F_6fusion15FusionCallbacksIS1J_NS1N_13LinCombEltActINS1F_6thread4ReLuESH_fSH_fLNS_15FloatRoundStyleE2EEESG_S1M_JEEENS4_5SM1004TMEM4LOAD26SM100_TMEM_LOAD_32dp32b64xES12_S1C_NS4_39AutoVectorizingCopyWithAssumedAlignmentILi128EEENS4_14SM90_TMA_STOREES1C_S20_S20_EEEvvEEEEvNT_6ParamsE)
        /*0a48*/ 	.short	0x0380
        /*0a4a*/ 	.short	0x0800


	//----- nvinfo : EIATTR_SW_WAR
	.align		4
.L_55:
        /*0a4c*/ 	.byte	0x04, 0x36
        /*0a4e*/ 	.short	(.L_57 - .L_56)
.L_56:
        /*0a50*/ 	.word	0x00000008
.L_57:


//--------------------- .nv.callgraph             --------------------------
	.section	.nv.callgraph,"",@"SHT_CUDA_CALLGRAPH"
	.align	4
	.sectionentsize	8
	.align		4
        /*0000*/ 	.word	0x00000000
	.align		4
        /*0004*/ 	.word	0xffffffff
	.align		4
        /*0008*/ 	.word	index@(_ZN7cutlass13device_kernelINS_4gemm6kernel13GemmUniversalIN4cute5tupleIJiiiiEEENS1_10collective13CollectiveMmaINS1_35MainloopSm100TmaUmmaWarpSpecializedILi12ELi2ELi4ENS5_IJNS4_1CILi1EEESB_SB_EEEEENS5_IJNSA_ILi128EEESE_NSA_ILi64EEEEEENS_12float_e4m3_tENS5_IJlSB_lEEESH_SI_NS4_8TiledMMAINS4_8MMA_AtomIJNS4_10MMA_TraitsINS4_19SM100_MMA_F8F6F4_SSEJSH_SH_fSE_SE_NS4_17integral_constantINS4_4UMMA5MajorELSP_0EEESQ_NSN_INSO_7ScaleInELSR_0EEESS_EEEEEENS4_6LayoutISC_NS5_IJNSA_ILi0EEESW_SW_EEEEENS5_IJNS4_10UnderscoreESZ_SZ_EEEEENS4_13SM90_TMA_LOADENS4_14ComposedLayoutINS4_7SwizzleILi2ELi4ELi3EEENS4_18smem_ptr_flag_bitsILi8EEENSV_INS5_IJNSA_ILi8EEESF_EEENS5_IJSF_SB_EEEEEEEvNS4_8identityES12_S1C_vS1D_EENS_8epilogue10collective18CollectiveEpilogueINS1F_23Sm100TmaWarpSpecializedILi2ELi2ELi64ELb0ELb0EEEJSG_NS5_IJNSV_ISE_SB_EENSV_ISF_SB_EEEEESH_SI_SH_SI_NS1F_6fusion15FusionCallbacksIS1J_NS1N_13LinCombEltActINS1F_6thread4ReLuESH_fSH_fLNS_15FloatRoundStyleE2EEESG_S1M_JEEENS4_5SM1004TMEM4LOAD26SM100_TMEM_LOAD_32dp32b64xES12_S1C_NS4_39AutoVectorizingCopyWithAssumedAlignmentILi128EEENS4_14SM90_TMA_STOREES1C_S20_S20_EEEvvEEEEvNT_6ParamsE)
	.align		4
        /*000c*/ 	.word	index@(__assertfail)
	.align		4
        /*0010*/ 	.word	0x00000000
	.align		4
        /*0014*/ 	.word	0xfffffffe
	.align		4
        /*0018*/ 	.word	0x00000000
	.align		4
        /*001c*/ 	.word	0xfffffffd
	.align		4
        /*0020*/ 	.word	0x00000000
	.align		4
        /*0024*/ 	.word	0xfffffffc


//--------------------- .nv.constant4             --------------------------
	.section	.nv.constant4,"a",@progbits
	.align	8
	.align		8
.nv.constant4:
        /*0000*/ 	.dword	__assertfail
	.align		8
        /*0008*/ 	.dword	__unnamed_1
	.align		8
        /*0010*/ 	.dword	__unnamed_2
	.align		8
        /*0018*/ 	.dword	_ZN39_INTERNAL_fa5ff035_4_k_cu_f0541ec9_29284cuda3std3__45__cpo5beginE
	.align		8
        /*0020*/ 	.dword	_ZN39_INTERNAL_fa5ff035_4_k_cu_f0541ec9_29284cuda3std3__45__cpo3endE
	.align		8
        /*0028*/ 	.dword	_ZN39_INTERNAL_fa5ff035_4_k_cu_f0541ec9_29284cuda3std3__45__cpo6cbeginE
	.align		8
        /*0030*/ 	.dword	_ZN39_INTERNAL_fa5ff035_4_k_cu_f0541ec9_29284cuda3std3__45__cpo4cendE
	.align		8
        /*0038*/ 	.dword	_ZN39_INTERNAL_fa5ff035_4_k_cu_f0541ec9_29284cuda3std3__441_GLOBAL__N__fa5ff035_4_k_cu_f0541ec9_29286ignoreE
	.align		8
        /*0040*/ 	.dword	_ZN39_INTERNAL_fa5ff035_4_k_cu_f0541ec9_29284cuda3std3__419piecewise_constructE
	.align		8
        /*0048*/ 	.dword	_ZN39_INTERNAL_fa5ff035_4_k_cu_f0541ec9_29284cuda3std3__48in_placeE
	.align		8
        /*0050*/ 	.dword	_ZN39_INTERNAL_fa5ff035_4_k_cu_f0541ec9_29284cuda3std6ranges3__45__cpo4swapE
	.align		8
        /*0058*/ 	.dword	_ZN39_INTERNAL_fa5ff035_4_k_cu_f0541ec9_29284cuda3std6ranges3__45__cpo9iter_moveE
	.align		8
        /*0060*/ 	.dword	_ZN39_INTERNAL_fa5ff035_4_k_cu_f0541ec9_29284cute7productE
	.align		8
        /*0068*/ 	.dword	_ZN39_INTERNAL_fa5ff035_4_k_cu_f0541ec9_29284cute1_E
	.align		8
        /*0070*/ 	.dword	$str$25
	.align		8
        /*0078*/ 	.dword	$str$26
	.align		8
        /*0080*/ 	.dword	$str$27
	.align		8
        /*0088*/ 	.dword	$str$28


//--------------------- .text._ZN7cutlass13device_kernelINS_4gemm6kernel13GemmUniversalIN4cute5tupleIJiiiiEEENS1_10collective13CollectiveMmaINS1_35MainloopSm100TmaUmmaWarpSpecializedILi12ELi2ELi4ENS5_IJNS4_1CILi1EEESB_SB_EEEEENS5_IJNSA_ILi128EEESE_NSA_ILi64EEEEEENS_12float_e4m3_tENS5_IJlSB_lEEESH_SI_NS4_8TiledMMAINS4_8MMA_AtomIJNS4_10MMA_TraitsINS4_19SM100_MMA_F8F6F4_SSEJSH_SH_fSE_SE_NS4_17integral_constantINS4_4UMMA5MajorELSP_0EEESQ_NSN_INSO_7ScaleInELSR_0EEESS_EEEEEENS4_6LayoutISC_NS5_IJNSA_ILi0EEESW_SW_EEEEENS5_IJNS4_10UnderscoreESZ_SZ_EEEEENS4_13SM90_TMA_LOADENS4_14ComposedLayoutINS4_7SwizzleILi2ELi4ELi3EEENS4_18smem_ptr_flag_bitsILi8EEENSV_INS5_IJNSA_ILi8EEESF_EEENS5_IJSF_SB_EEEEEEEvNS4_8identityES12_S1C_vS1D_EENS_8epilogue10collective18CollectiveEpilogueINS1F_23Sm100TmaWarpSpecializedILi2ELi2ELi64ELb0ELb0EEEJSG_NS5_IJNSV_ISE_SB_EENSV_ISF_SB_EEEEESH_SI_SH_SI_NS1F_6fusion15FusionCallbacksIS1J_NS1N_13LinCombEltActINS1F_6thread4ReLuESH_fSH_fLNS_15FloatRoundStyleE2EEESG_S1M_JEEENS4_5SM1004TMEM4LOAD26SM100_TMEM_LOAD_32dp32b64xES12_S1C_NS4_39AutoVectorizingCopyWithAssumedAlignmentILi128EEENS4_14SM90_TMA_STOREES1C_S20_S20_EEEvvEEEEvNT_6ParamsE --------------------------
	.section	.text._ZN7cutlass13device_kernelINS_4gemm6kernel13GemmUniversalIN4cute5tupleIJiiiiEEENS1_10collective13CollectiveMmaINS1_35MainloopSm100TmaUmmaWarpSpecializedILi12ELi2ELi4ENS5_IJNS4_1CILi1EEESB_SB_EEEEENS5_IJNSA_ILi128EEESE_NSA_ILi64EEEEEENS_12float_e4m3_tENS5_IJlSB_lEEESH_SI_NS4_8TiledMMAINS4_8MMA_AtomIJNS4_10MMA_TraitsINS4_19SM100_MMA_F8F6F4_SSEJSH_SH_fSE_SE_NS4_17integral_constantINS4_4UMMA5MajorELSP_0EEESQ_NSN_INSO_7ScaleInELSR_0EEESS_EEEEEENS4_6LayoutISC_NS5_IJNSA_ILi0EEESW_SW_EEEEENS5_IJNS4_10UnderscoreESZ_SZ_EEEEENS4_13SM90_TMA_LOADENS4_14ComposedLayoutINS4_7SwizzleILi2ELi4ELi3EEENS4_18smem_ptr_flag_bitsILi8EEENSV_INS5_IJNSA_ILi8EEESF_EEENS5_IJSF_SB_EEEEEEEvNS4_8identityES12_S1C_vS1D_EENS_8epilogue10collective18CollectiveEpilogueINS1F_23Sm100TmaWarpSpecializedILi2ELi2ELi64ELb0ELb0EEEJSG_NS5_IJNSV_ISE_SB_EENSV_ISF_SB_EEEEESH_SI_SH_SI_NS1F_6fusion15FusionCallbacksIS1J_NS1N_13LinCombEltActINS1F_6thread4ReLuESH_fSH_fLNS_15FloatRoundStyleE2EEESG_S1M_JEEENS4_5SM1004TMEM4LOAD26SM100_TMEM_LOAD_32dp32b64xES12_S1C_NS4_39AutoVectorizingCopyWithAssumedAlignmentILi128EEENS4_14SM90_TMA_STOREES1C_S20_S20_EEEvvEEEEvNT_6ParamsE,"ax",@progbits
	.align	128
.text._ZN7cutlass13device_kernelINS_4gemm6kernel13GemmUniversalIN4cute5tupleIJiiiiEEENS1_10collective13CollectiveMmaINS1_35MainloopSm100TmaUmmaWarpSpecializedILi12ELi2ELi4ENS5_IJNS4_1CILi1EEESB_SB_EEEEENS5_IJNSA_ILi128EEESE_NSA_ILi64EEEEEENS_12float_e4m3_tENS5_IJlSB_lEEESH_SI_NS4_8TiledMMAINS4_8MMA_AtomIJNS4_10MMA_TraitsINS4_19SM100_MMA_F8F6F4_SSEJSH_SH_fSE_SE_NS4_17integral_constantINS4_4UMMA5MajorELSP_0EEESQ_NSN_INSO_7ScaleInELSR_0EEESS_EEEEEENS4_6LayoutISC_NS5_IJNSA_ILi0EEESW_SW_EEEEENS5_IJNS4_10UnderscoreESZ_SZ_EEEEENS4_13SM90_TMA_LOADENS4_14ComposedLayoutINS4_7SwizzleILi2ELi4ELi3EEENS4_18smem_ptr_flag_bitsILi8EEENSV_INS5_IJNSA_ILi8EEESF_EEENS5_IJSF_SB_EEEEEEEvNS4_8identityES12_S1C_vS1D_EENS_8epilogue10collective18CollectiveEpilogueINS1F_23Sm100TmaWarpSpecializedILi2ELi2ELi64ELb0ELb0EEEJSG_NS5_IJNSV_ISE_SB_EENSV_ISF_SB_EEEEESH_SI_SH_SI_NS1F_6fusion15FusionCallbacksIS1J_NS1N_13LinCombEltActINS1F_6thread4ReLuESH_fSH_fLNS_15FloatRoundStyleE2EEESG_S1M_JEEENS4_5SM1004TMEM4LOAD26SM100_TMEM_LOAD_32dp32b64xES12_S1C_NS4_39AutoVectorizingCopyWithAssumedAlignmentILi128EEENS4_14SM90_TMA_STOREES1C_S20_S20_EEEvvEEEEvNT_6ParamsE:
        .type           _ZN7cutlass13device_kernelINS_4gemm6kernel13GemmUniversalIN4cute5tupleIJiiiiEEENS1_10collective13CollectiveMmaINS1_35MainloopSm100TmaUmmaWarpSpecializedILi12ELi2ELi4ENS5_IJNS4_1CILi1EEESB_SB_EEEEENS5_IJNSA_ILi128EEESE_NSA_ILi64EEEEEENS_12float_e4m3_tENS5_IJlSB_lEEESH_SI_NS4_8TiledMMAINS4_8MMA_AtomIJNS4_10MMA_TraitsINS4_19SM100_MMA_F8F6F4_SSEJSH_SH_fSE_SE_NS4_17integral_constantINS4_4UMMA5MajorELSP_0EEESQ_NSN_INSO_7ScaleInELSR_0EEESS_EEEEEENS4_6LayoutISC_NS5_IJNSA_ILi0EEESW_SW_EEEEENS5_IJNS4_10UnderscoreESZ_SZ_EEEEENS4_13SM90_TMA_LOADENS4_14ComposedLayoutINS4_7SwizzleILi2ELi4ELi3EEENS4_18smem_ptr_flag_bitsILi8EEENSV_INS5_IJNSA_ILi8EEESF_EEENS5_IJSF_SB_EEEEEEEvNS4_8identityES12_S1C_vS1D_EENS_8epilogue10collective18CollectiveEpilogueINS1F_23Sm100TmaWarpSpecializedILi2ELi2ELi64ELb0ELb0EEEJSG_NS5_IJNSV_ISE_SB_EENSV_ISF_SB_EEEEESH_SI_SH_SI_NS1F_6fusion15FusionCallbacksIS1J_NS1N_13LinCombEltActINS1F_6thread4ReLuESH_fSH_fLNS_15FloatRoundStyleE2EEESG_S1M_JEEENS4_5SM1004TMEM4LOAD26SM100_TMEM_LOAD_32dp32b64xES12_S1C_NS4_39AutoVectorizingCopyWithAssumedAlignmentILi128EEENS4_14SM90_TMA_STOREES1C_S20_S20_EEEvvEEEEvNT_6ParamsE,@function
        .size           _ZN7cutlass13device_kernelINS_4gemm6kernel13GemmUniversalIN4cute5tupleIJiiiiEEENS1_10collective13CollectiveMmaINS1_35MainloopSm100TmaUmmaWarpSpecializedILi12ELi2ELi4ENS5_IJNS4_1CILi1EEESB_SB_EEEEENS5_IJNSA_ILi128EEESE_NSA_ILi64EEEEEENS_12float_e4m3_tENS5_IJlSB_lEEESH_SI_NS4_8TiledMMAINS4_8MMA_AtomIJNS4_10MMA_TraitsINS4_19SM100_MMA_F8F6F4_SSEJSH_SH_fSE_SE_NS4_17integral_constantINS4_4UMMA5MajorELSP_0EEESQ_NSN_INSO_7ScaleInELSR_0EEESS_EEEEEENS4_6LayoutISC_NS5_IJNSA_ILi0EEESW_SW_EEEEENS5_IJNS4_10UnderscoreESZ_SZ_EEEEENS4_13SM90_TMA_LOADENS4_14ComposedLayoutINS4_7SwizzleILi2ELi4ELi3EEENS4_18smem_ptr_flag_bitsILi8EEENSV_INS5_IJNSA_ILi8EEESF_EEENS5_IJSF_SB_EEEEEEEvNS4_8identityES12_S1C_vS1D_EENS_8epilogue10collective18CollectiveEpilogueINS1F_23Sm100TmaWarpSpecializedILi2ELi2ELi64ELb0ELb0EEEJSG_NS5_IJNSV_ISE_SB_EENSV_ISF_SB_EEEEESH_SI_SH_SI_NS1F_6fusion15FusionCallbacksIS1J_NS1N_13LinCombEltActINS1F_6thread4ReLuESH_fSH_fLNS_15FloatRoundStyleE2EEESG_S1M_JEEENS4_5SM1004TMEM4LOAD26SM100_TMEM_LOAD_32dp32b64xES12_S1C_NS4_39AutoVectorizingCopyWithAssumedAlignmentILi128EEENS4_14SM90_TMA_STOREES1C_S20_S20_EEEvvEEEEvNT_6ParamsE,(.L_x_169 - _ZN7cutlass13device_kernelINS_4gemm6kernel13GemmUniversalIN4cute5tupleIJiiiiEEENS1_10collective13CollectiveMmaINS1_35MainloopSm100TmaUmmaWarpSpecializedILi12ELi2ELi4ENS5_IJNS4_1CILi1EEESB_SB_EEEEENS5_IJNSA_ILi128EEESE_NSA_ILi64EEEEEENS_12float_e4m3_tENS5_IJlSB_lEEESH_SI_NS4_8TiledMMAINS4_8MMA_AtomIJNS4_10MMA_TraitsINS4_19SM100_MMA_F8F6F4_SSEJSH_SH_fSE_SE_NS4_17integral_constantINS4_4UMMA5MajorELSP_0EEESQ_NSN_INSO_7ScaleInELSR_0EEESS_EEEEEENS4_6LayoutISC_NS5_IJNSA_ILi0EEESW_SW_EEEEENS5_IJNS4_10UnderscoreESZ_SZ_EEEEENS4_13SM90_TMA_LOADENS4_14ComposedLayoutINS4_7SwizzleILi2ELi4ELi3EEENS4_18smem_ptr_flag_bitsILi8EEENSV_INS5_IJNSA_ILi8EEESF_EEENS5_IJSF_SB_EEEEEEEvNS4_8identityES12_S1C_vS1D_EENS_8epilogue10collective18CollectiveEpilogueINS1F_23Sm100TmaWarpSpecializedILi2ELi2ELi64ELb0ELb0EEEJSG_NS5_IJNSV_ISE_SB_EENSV_ISF_SB_EEEEESH_SI_SH_SI_NS1F_6fusion15FusionCallbacksIS1J_NS1N_13LinCombEltActINS1F_6thread4ReLuESH_fSH_fLNS_15FloatRoundStyleE2EEESG_S1M_JEEENS4_5SM1004TMEM4LOAD26SM100_TMEM_LOAD_32dp32b64xES12_S1C_NS4_39AutoVectorizingCopyWithAssumedAlignmentILi128EEENS4_14SM90_TMA_STOREES1C_S20_S20_EEEvvEEEEvNT_6ParamsE)
        .other          _ZN7cutlass13device_kernelINS_4gemm6kernel13GemmUniversalIN4cute5tupleIJiiiiEEENS1_10collective13CollectiveMmaINS1_35MainloopSm100TmaUmmaWarpSpecializedILi12ELi2ELi4ENS5_IJNS4_1CILi1EEESB_SB_EEEEENS5_IJNSA_ILi128EEESE_NSA_ILi64EEEEEENS_12float_e4m3_tENS5_IJlSB_lEEESH_SI_NS4_8TiledMMAINS4_8MMA_AtomIJNS4_10MMA_TraitsINS4_19SM100_MMA_F8F6F4_SSEJSH_SH_fSE_SE_NS4_17integral_constantINS4_4UMMA5MajorELSP_0EEESQ_NSN_INSO_7ScaleInELSR_0EEESS_EEEEEENS4_6LayoutISC_NS5_IJNSA_ILi0EEESW_SW_EEEEENS5_IJNS4_10UnderscoreESZ_SZ_EEEEENS4_13SM90_TMA_LOADENS4_14ComposedLayoutINS4_7SwizzleILi2ELi4ELi3EEENS4_18smem_ptr_flag_bitsILi8EEENSV_INS5_IJNSA_ILi8EEESF_EEENS5_IJSF_SB_EEEEEEEvNS4_8identityES12_S1C_vS1D_EENS_8epilogue10collective18CollectiveEpilogueINS1F_23Sm100TmaWarpSpecializedILi2ELi2ELi64ELb0ELb0EEEJSG_NS5_IJNSV_ISE_SB_EENSV_ISF_SB_EEEEESH_SI_SH_SI_NS1F_6fusion15FusionCallbacksIS1J_NS1N_13LinCombEltActINS1F_6thread4ReLuESH_fSH_fLNS_15FloatRoundStyleE2EEESG_S1M_JEEENS4_5SM1004TMEM4LOAD26SM100_TMEM_LOAD_32dp32b64xES12_S1C_NS4_39AutoVectorizingCopyWithAssumedAlignmentILi128EEENS4_14SM90_TMA_STOREES1C_S20_S20_EEEvvEEEEvNT_6ParamsE,@"STO_CUDA_ENTRY STV_DEFAULT"
_ZN7cutlass13device_kernelINS_4gemm6kernel13GemmUniversalIN4cute5tupleIJiiiiEEENS1_10collective13CollectiveMmaINS1_35MainloopSm100TmaUmmaWarpSpecializedILi12ELi2ELi4ENS5_IJNS4_1CILi1EEESB_SB_EEEEENS5_IJNSA_ILi128EEESE_NSA_ILi64EEEEEENS_12float_e4m3_tENS5_IJlSB_lEEESH_SI_NS4_8TiledMMAINS4_8MMA_AtomIJNS4_10MMA_TraitsINS4_19SM100_MMA_F8F6F4_SSEJSH_SH_fSE_SE_NS4_17integral_constantINS4_4UMMA5MajorELSP_0EEESQ_NSN_INSO_7ScaleInELSR_0EEESS_EEEEEENS4_6LayoutISC_NS5_IJNSA_ILi0EEESW_SW_EEEEENS5_IJNS4_10UnderscoreESZ_SZ_EEEEENS4_13SM90_TMA_LOADENS4_14ComposedLayoutINS4_7SwizzleILi2ELi4ELi3EEENS4_18smem_ptr_flag_bitsILi8EEENSV_INS5_IJNSA_ILi8EEESF_EEENS5_IJSF_SB_EEEEEEEvNS4_8identityES12_S1C_vS1D_EENS_8epilogue10collective18CollectiveEpilogueINS1F_23Sm100TmaWarpSpecializedILi2ELi2ELi64ELb0ELb0EEEJSG_NS5_IJNSV_ISE_SB_EENSV_ISF_SB_EEEEESH_SI_SH_SI_NS1F_6fusion15FusionCallbacksIS1J_NS1N_13LinCombEltActINS1F_6thread4ReLuESH_fSH_fLNS_15FloatRoundStyleE2EEESG_S1M_JEEENS4_5SM1004TMEM4LOAD26SM100_TMEM_LOAD_32dp32b64xES12_S1C_NS4_39AutoVectorizingCopyWithAssumedAlignmentILi128EEENS4_14SM90_TMA_STOREES1C_S20_S20_EEEvvEEEEvNT_6ParamsE:
[----:B------:R-:W1:Y:S01]  /*0000*/  LDC R1, c[0x0][0x37c] ;  /* 0x0000df00ff017b82 */ /* 0x000e620000000800 */
[----:B------:R-:W2:Y:S01]  /*0010*/  S2R R193, SR_TID.X ;  /* 0x0000000000c17919 */ /* 0x000ea20000002100 */
[----:B------:R-:W3:Y:S01]  /*0020*/  LDCU.64 UR6, c[0x0][0x890] ;  /* 0x00011200ff0677ac */ /* 0x000ee20008000a00 */
[----:B------:R-:W-:Y:S02]  /*0030*/  PRMT R175, RZ, 0x7610, R175 ;  /* 0x00007610ffaf7816 */ /* 0x000fe400000000af */
[----:B------:R-:W-:Y:S01]  /*0040*/  ELECT P5, URZ, PT ;  /* 0x0000000000ff782f */ /* 0x000fe200038a0000 */
[----:B------:R-:W4:Y:S01]  /*0050*/  LDCU.64 UR44, c[0x0][0x358] ;  /* 0x00006b00ff2c77ac */ /* 0x000f220008000a00 */
[----:B---3--:R-:W-:-:S04]  /*0060*/  UISETP.NE.U32.AND UP2, UPT, UR6, URZ, UPT ;  /* 0x000000ff0600728c */ /* 0x008fc8000bf45070 */
[----:B------:R-:W-:Y:S01]  /*0070*/  UISETP.NE.AND.EX UP2, UPT, UR7, URZ, UPT, UP2 ;  /* 0x000000ff0700728c */ /* 0x000fe2000bf45320 */
[----:B--2---:R-:W-:-:S05]  /*0080*/  SHF.R.U32.HI R177, RZ, 0x5, R193 ;  /* 0x00000005ffb17819 */ /* 0x004fca00000116c1 */
[----:B------:R-:W2:Y:S02]  /*0090*/  SHFL.IDX PT, R0, R177, RZ, 0x1f ;  /* 0x00001fffb1007589 */ /* 0x000ea400000e0000 */
[----:B--2---:R-:W-:Y:S01]  /*00a0*/  R2UR UR8, R0 ;  /* 0x00000000000872ca */ /* 0x004fe200000e0000 */
[----:B-1--4-:R-:W-:Y:S05]  /*00b0*/  BRA.U UP2, `(.L_x_0) ;  /* 0x00000001022c7547 */ /* 0x012fea000b800000 */
[----:B------:R-:W1:Y:S02]  /*00c0*/  LDCU.64 UR4, c[0x0][0x888] ;  /* 0x00011100ff0477ac */ /* 0x000e640008000a00 */
[----:B-1----:R-:W-:-:S04]  /*00d0*/  UISETP.NE.U32.AND UP0, UPT, UR4, URZ, UPT ;  /* 0x000000ff0400728c */ /* 0x002fc8000bf05070 */
[----:B------:R-:W-:-:S09]  /*00e0*/  UISETP.NE.AND.EX UP0, UPT, UR5, URZ, UPT, UP0 ;  /* 0x000000ff0500728c */ /* 0x000fd2000bf05300 */
[----:B------:R-:W-:Y:S05]  /*00f0*/  BRA.U !UP0, `(.L_x_1) ;  /* 0x0000000108107547 */ /* 0x000fea000b800000 */
[----:B------:R-:W1:Y:S02]  /*0100*/  LDC.64 R2, c[0x0][0x888] ;  /* 0x00022200ff027b82 */ /* 0x000e640000000a00 */
[----:B-1----:R1:W5:Y:S01]  /*0110*/  LDG.E R81, desc[UR44][R2.64] ;  /* 0x0000002c02517981 */ /* 0x002362000c1e1900 */
[----:B------:R-:W-:Y:S01]  /*0120*/  HFMA2 R175, -RZ, RZ, 0, 5.9604644775390625e-08 ;  /* 0x00000001ffaf7431 */ /* 0x000fe200000001ff */
[----:B------:R-:W-:Y:S05]  /*0130*/  BRA `(.L_x_0) ;  /* 0x00000000000c7947 */ /* 0x000fea0003800000 */
.L_x_1:
[----:B------:R-:W1:Y:S01]  /*0140*/  LDCU UR4, c[0x0][0x880] ;  /* 0x00011000ff0477ac */ /* 0x000e620008000800 */
[----:B------:R-:W-:Y:S01]  /*0150*/  HFMA2 R175, -RZ, RZ, 0, 5.9604644775390625e-08 ;  /* 0x00000001ffaf7431 */ /* 0x000fe200000001ff */
[----:B-1----:R-:W-:-:S07]  /*0160*/  MOV R81, UR4 ;  /* 0x0000000400517c02 */ /* 0x002fce0008000f00 */
.L_x_0:
[----:B------:R-:W2:Y:S02]  /*0170*/  LDCU.64 UR4, c[0x0][0x8b0] ;  /* 0x00011600ff0477ac */ /* 0x000ea40008000a00 */
[----:B--2---:R-:W-:-:S04]  /*0180*/  UISETP.NE.U32.AND UP0, UPT, UR4, URZ, UPT ;  /* 0x000000ff0400728c */ /* 0x004fc8000bf05070 */
[----:B------:R-:W-:-:S09]  /*0190*/  UISETP.NE.AND.EX UP0, UPT, UR5, URZ, UPT, UP0 ;  /* 0x000000ff0500728c */ /* 0x000fd2000bf05300 */
[----:B------:R-:W-:Y:S05]  /*01a0*/  BRA.U UP0, `(.L_x_2) ;  /* 0x0000000100247547 */ /* 0x000fea000b800000 */
[----:B------:R-:W2:Y:S02]  /*01b0*/  LDCU.64 UR4, c[0x0][0x8a8] ;  /* 0x00011500ff0477ac */ /* 0x000ea40008000a00 */
[----:B--2---:R-:W-:-:S04]  /*01c0*/  UISETP.NE.U32.AND UP0, UPT, UR4, URZ, UPT ;  /* 0x000000ff0400728c */ /* 0x004fc8000bf05070 */
[----:B------:R-:W-:-:S09]  /*01d0*/  UISETP.NE.AND.EX UP0, UPT, UR5, URZ, UPT, UP0 ;  /* 0x000000ff0500728c */ /* 0x000fd2000bf05300 */
[----:B------:R-:W-:Y:S05]  /*01e0*/  BRA.U !UP0, `(.L_x_3) ;  /* 0x00000001080c7547 */ /* 0x000fea000b800000 */
[----:B------:R-:W2:Y:S02]  /*01f0*/  LDC.64 R78, c[0x0][0x8a8] ;  /* 0x00022a00ff4e7b82 */ /* 0x000ea40000000a00 */
[----:B--2---:R2:W5:Y:S01]  /*0200*/  LDG.E R78, desc[UR44][R78.64] ;  /* 0x0000002c4e4e7981 */ /* 0x004562000c1e1900 */
[----:B------:R-:W-:Y:S05]  /*0210*/  BRA `(.L_x_2) ;  /* 0x0000000000087947 */ /* 0x000fea0003800000 */
.L_x_3:
[----:B------:R-:W2:Y:S02]  /*0220*/  LDCU UR4, c[0x0][0x8a0] ;  /* 0x00011400ff0477ac */ /* 0x000ea40008000800 */
[----:B--2---:R-:W-:Y:S02]  /*0230*/  MOV R78, UR4 ;  /* 0x00000004004e7c02 */ /* 0x004fe40008000f00 */
.L_x_2:
[----:B------:R-:W-:Y:S01]  /*0240*/  IMAD.U32 R0, RZ, RZ, UR8 ;  /* 0x00000008ff007e24 */ /* 0x000fe2000f8e00ff */
[----:B------:R-:W-:Y:S04]  /*0250*/  BSSY.RECONVERGENT B0, `(.L_x_4) ;  /* 0x000000c000007945 */ /* 0x000fe80003800200 */
[C---:B------:R-:W-:Y:S02]  /*0260*/  ISETP.NE.OR P1, PT, R0.reuse, 0x1, !P5 ;  /* 0x000000010000780c */ /* 0x040fe40006f25670 */
[----:B------:R-:W-:-:S11]  /*0270*/  ISETP.NE.OR P0, PT, R0, 0x3, !P5 ;  /* 0x000000030000780c */ /* 0x000fd60006f05670 */
[----:B------:R-:W-:Y:S05]  /*0280*/  @P1 BRA `(.L_x_5) ;  /* 0x0000000000201947 */ /* 0x000fea0003800000 */
[----:B------:R-:W3:Y:S02]  /*0290*/  LDCU.64 UR4, c[0x0][0x348] ;  /* 0x00006900ff0477ac */ /* 0x000ee40008000a00 */
[----:B---3--:R-:W-:Y:S02]  /*02a0*/  UIADD3 UR10, UP1, UPT, UR4, 0x80, URZ ;  /* 0x00000080040a7890 */ /* 0x008fe4000ff3e0ff */
[----:B------:R-:W-:Y:S02]  /*02b0*/  UIADD3 UR4, UP0, UPT, UR4, 0x180, URZ ;  /* 0x0000018004047890 */ /* 0x000fe4000ff1e0ff */
[----:B------:R-:W-:Y:S02]  /*02c0*/  UIADD3.X UR11, UPT, UPT, URZ, UR5, URZ, UP1, !UPT ;  /* 0x00000005ff0b7290 */ /* 0x000fe40008ffe4ff */
[----:B------:R-:W-:-:S07]  /*02d0*/  UIADD3.X UR5, UPT, UPT, URZ, UR5, URZ, UP0, !UPT ;  /* 0x00000005ff057290 */ /* 0x000fce00087fe4ff */
[----:B------:R3:W-:Y:S02]  /*02e0*/  UTMACCTL.PF [UR10] ;  /* 0x000000000a0079b9 */ /* 0x0007e40008040000 */
[----:B------:R3:W-:Y:S02]  /*02f0*/  UTMACCTL.PF [UR4] ;  /* 0x00000000040079b9 */ /* 0x0007e40008040000 */
[----:B---3--:R-:W-:Y:S01]  /*0300*/  NOP ;  /* 0x0000000000007918 */ /* 0x008fe20000000000 */
.L_x_5:
[----:B------:R-:W-:Y:S05]  /*0310*/  BSYNC.RECONVERGENT B0 ;  /* 0x0000000000007941 */ /* 0x000fea0003800200 */
.L_x_4:
[----:B------:R-:W-:Y:S04]  /*0320*/  BSSY.RECONVERGENT B0, `(.L_x_6) ;  /* 0x000000a000007945 */ /* 0x000fe80003800200 */
        /* <DEDUP_REMOVED lines=9> */
.L_x_7:
[----:B------:R-:W-:Y:S05]  /*03c0*/  BSYNC.RECONVERGENT B0 ;  /* 0x0000000000007941 */ /* 0x000fea0003800200 */
.L_x_6:
[----:B------:R-:W3:Y:S01]  /*03d0*/  LDCU.64 UR4, c[0x0][0x888] ;  /* 0x00011100ff0477ac */ /* 0x000ee20008000a00 */
[----:B------:R-:W-:Y:S02]  /*03e0*/  UISETP.EQ.U32.AND UP0, UPT, UR6, URZ, UPT ;  /* 0x000000ff0600728c */ /* 0x000fe4000bf02070 */
[----:B------:R-:W-:Y:S02]  /*03f0*/  UPLOP3.LUT UP3, UPT, UPT, UPT, UPT, 0x40, 0x4 ;  /* 0x000000000004789c */ /* 0x000fe40003f6e870 */
[----:B---3--:R-:W-:-:S04]  /*0400*/  UISETP.NE.U32.AND UP1, UPT, UR4, URZ, UPT ;  /* 0x000000ff0400728c */ /* 0x008fc8000bf25070 */
[----:B------:R-:W-:-:S04]  /*0410*/  UISETP.NE.AND.EX UP1, UPT, UR5, URZ, UPT, UP1 ;  /* 0x000000ff0500728c */ /* 0x000fc8000bf25310 */
[----:B------:R-:W-:-:S04]  /*0420*/  UISETP.EQ.OR.EX UP4, UPT, UR7, URZ, !UP1, UP0 ;  /* 0x000000ff0700728c */ /* 0x000fc8000cf82700 */
[----:B------:R-:W-:-:S05]  /*0430*/  UP2UR UR48, UPR, URZ, 0x10 ;  /* 0x00000010ff307883 */ /* 0x000fca0008000000 */
[----:B------:R-:W-:Y:S07]  /*0440*/  BRA.U !UP4, `(.L_x_8) ;  /* 0x000000010c147547 */ /* 0x000fee000b800000 */
[----:B------:R-:W-:Y:S01]  /*0450*/  PLOP3.LUT P1, PT, PT, PT, UP2, 0x80, 0x8 ;  /* 0x000000000008781c */ /* 0x000fe20003f2f028 */
[----:B------:R-:W-:-:S12]  /*0460*/  UPLOP3.LUT UP3, UPT, UPT, UPT, UP1, 0x40, 0x4 ;  /* 0x000000000004789c */ /* 0x000fd80003f6e810 */
[----:B-----5:R-:W-:-:S13]  /*0470*/  @!P1 FSETP.EQ.AND P0, PT, R81, RZ, PT ;  /* 0x000000ff5100920b */ /* 0x020fda0003f02000 */
[----:B------:R-:W-:Y:S01]  /*0480*/  @!P1 VOTEU.ANY UP0, P0 ;  /* 0x0000000000ff9886 */ /* 0x000fe20000000100 */
[----:B------:R-:W-:-:S11]  /*0490*/  @!UP2 UPLOP3.LUT UP3, UPT, UPT, UPT, UP0, 0x80, 0x8 ;  /* 0x000000000008a89c */ /* 0x000fd60003f6f000 */
.L_x_8:
[----:B-1----:R-:W1:Y:S01]  /*04a0*/  SHFL.IDX PT, R2, R177, RZ, 0x1f ;  /* 0x00001fffb1027589 */ /* 0x002e6200000e0000 */
[----:B------:R-:W-:-:S04]  /*04b0*/  UISETP.NE.AND UP0, UPT, UR8, 0x2, UPT ;  /* 0x000000020800788c */ /* 0x000fc8000bf05270 */
[----:B------:R-:W-:Y:S01]  /*04c0*/  USEL UR6, URZ, 0x1, UP0 ;  /* 0x00000001ff067887 */ /* 0x000fe20008000000 */
[----:B-1----:R-:W-:-:S13]  /*04d0*/  ISETP.NE.AND P0, PT, R2, RZ, PT ;  /* 0x000000ff0200720c */ /* 0x002fda0003f05270 */
[----:B------:R-:W-:Y:S05]  /*04e0*/  @P0 BRA `(.L_x_9) ;  /* 0x0000000000940947 */ /* 0x000fea0003800000 */
[----:B------:R-:W-:Y:S01]  /*04f0*/  ELECT P0, URZ, PT ;  /* 0x0000000000ff782f */ /* 0x000fe20003800000 */
[----:B------:R-:W-:-:S12]  /*0500*/  BSSY.RECONVERGENT B0, `(.L_x_9) ;  /* 0x0000023000007945 */ /* 0x000fd80003800200 */
[----:B------:R-:W-:Y:S05]  /*0510*/  @!P0 BRA `(.L_x_10) ;  /* 0x0000000000848947 */ /* 0x000fea0003800000 */
[----:B------:R-:W1:Y:S01]  /*0520*/  S2UR UR5, SR_CgaCtaId ;  /* 0x00000000000579c3 */ /* 0x000e620000008800 */
[----:B------:R-:W-:Y:S01]  /*0530*/  UMOV UR7, 0x400 ;  /* 0x0000040000077882 */ /* 0x000fe20000000000 */
[----:B------:R-:W-:Y:S02]  /*0540*/  UMOV UR4, 0x1 ;  /* 0x0000000100047882 */ /* 0x000fe40000000000 */
[----:B------:R-:W-:-:S04]  /*0550*/  UIADD3 UR10, UPT, UPT, -UR4, 0x100000, URZ ;  /* 0x00100000040a7890 */ /* 0x000fc8000fffe1ff */
[----:B------:R-:W-:Y:S02]  /*0560*/  USHF.L.U32 UR11, UR10, 0xb, URZ ;  /* 0x0000000b0a0b7899 */ /* 0x000fe400080006ff */
[----:B------:R-:W-:Y:S02]  /*0570*/  USHF.L.U32 UR10, UR10, 0x1, URZ ;  /* 0x000000010a0a7899 */ /* 0x000fe400080006ff */
[----:B-1----:R-:W-:Y:S01]  /*0580*/  ULEA UR5, UR5, UR7, 0x18 ;  /* 0x0000000705057291 */ /* 0x002fe2000f8ec0ff */
[----:B------:R-:W1:Y:S11]  /*0590*/  FENCE.VIEW.ASYNC.S ;  /* 0x00000000000073c6 */ /* 0x000e760000000000 */
[----:B-1----:R1:W3:Y:S01]  /*05a0*/  SYNCS.EXCH.64 URZ, [UR5], UR10 ;  /* 0x0000000a05ff75b2 */ /* 0x0022e20008000100 */
[----:B------:R1:W4:Y:S01]  /*05b0*/  SYNCS.EXCH.64 URZ, [UR5+0x60], UR10 ;  /* 0x0000600a05ff75b2 */ /* 0x0003220008000100 */
[----:B------:R1:W1:Y:S01]  /*05c0*/  SYNCS.EXCH.64 URZ, [UR5+0x8], UR10 ;  /* 0x0000080a05ff75b2 */ /* 0x0002620008000100 */
        /* <DEDUP_REMOVED lines=21> */
[----:B---3--:R-:W-:Y:S01]  /*0720*/  NOP ;  /* 0x0000000000007918 */ /* 0x008fe20000000000 */
.L_x_10:
[----:B-1----:R-:W-:Y:S05]  /*0730*/  BSYNC.RECONVERGENT B0 ;  /* 0x0000000000007941 */ /* 0x002fea0003800200 */
.L_x_9:
[----:B------:R-:W1:Y:S01]  /*0740*/  SHFL.IDX PT, R2, R177, RZ, 0x1f ;  /* 0x00001fffb1027589 */ /* 0x000e6200000e0000 */
[----:B------:R-:W-:Y:S01]  /*0750*/  NOP ;  /* 0x0000000000007918 */ /* 0x000fe20000000000 */
[----:B-1----:R-:W-:-:S13]  /*0760*/  ISETP.NE.AND P0, PT, R2, 0x1, PT ;  /* 0x000000010200780c */ /* 0x002fda0003f05270 */
[----:B------:R-:W-:Y:S05]  /*0770*/  @P0 BRA `(.L_x_11) ;  /* 0x0000000000480947 */ /* 0x000fea0003800000 */
[----:B------:R-:W1:Y:S01]  /*0780*/  S2UR UR7, SR_CgaCtaId ;  /* 0x00000000000779c3 */ /* 0x000e620000008800 */
[----:B------:R-:W-:Y:S01]  /*0790*/  UMOV UR9, 0x400 ;  /* 0x0000040000097882 */ /* 0x000fe20000000000 */
[----:B------:R-:W-:Y:S01]  /*07a0*/  UMOV UR5, 0x20 ;  /* 0x0000002000057882 */ /* 0x000fe20000000000 */
[----:B------:R-:W-:Y:S01]  /*07b0*/  UMOV UR4, 0x80 ;  /* 0x0000008000047882 */ /* 0x000fe20000000000 */
[----:B------:R-:W-:-:S04]  /*07c0*/  UIADD3 UR10, UPT, UPT, -UR5, 0x100000, URZ ;  /* 0x00100000050a7890 */ /* 0x000fc8000fffe1ff */
[----:B------:R-:W-:Y:S02]  /*07d0*/  USHF.L.U32 UR11, UR10, 0xb, URZ ;  /* 0x0000000b0a0b7899 */ /* 0x000fe400080006ff */
[----:B------:R-:W-:Y:S02]  /*07e0*/  USHF.L.U32 UR10, UR10, 0x1, URZ ;  /* 0x000000010a0a7899 */ /* 0x000fe400080006ff */
[----:B------:R-:W-:-:S04]  /*07f0*/  UIADD3 UR4, UPT, UPT, -UR4, 0x100000, URZ ;  /* 0x0010000004047890 */ /* 0x000fc8000fffe1ff */
[----:B------:R-:W-:Y:S02]  /*0800*/  USHF.L.U32 UR5, UR4, 0xb, URZ ;  /* 0x0000000b04057899 */ /* 0x000fe400080006ff */
[----:B------:R-:W-:Y:S01]  /*0810*/  USHF.L.U32 UR4, UR4, 0x1, URZ ;  /* 0x0000000104047899 */ /* 0x000fe200080006ff */
[----:B------:R-:W-:Y:S01]  /*0820*/  ELECT P0, URZ, PT ;  /* 0x0000000000ff782f */ /* 0x000fe20003800000 */
[----:B-1----:R-:W-:Y:S01]  /*0830*/  ULEA UR7, UR7, UR9, 0x18 ;  /* 0x0000000907077291 */ /* 0x002fe2000f8ec0ff */
[----:B------:R-:W1:Y:S11]  /*0840*/  FENCE.VIEW.ASYNC.S ;  /* 0x00000000000073c6 */ /* 0x000e760000000000 */
[----:B-1----:R1:W3:Y:S01]  /*0850*/  SYNCS.EXCH.64 URZ, [UR7+0xc0], UR10 ;  /* 0x0000c00a07ff75b2 */ /* 0x0022e20008000100 */
[----:B------:R1:W1:Y:S01]  /*0860*/  SYNCS.EXCH.64 URZ, [UR7+0xd0], UR4 ;  /* 0x0000d00407ff75b2 */ /* 0x0002620008000100 */
[----:B------:R1:W1:Y:S01]  /*0870*/  SYNCS.EXCH.64 URZ, [UR7+0xc8], UR10 ;  /* 0x0000c80a07ff75b2 */ /* 0x0002620008000100 */
[----:B------:R1:W1:Y:S01]  /*0880*/  SYNCS.EXCH.64 URZ, [UR7+0xd8], UR4 ;  /* 0x0000d80407ff75b2 */ /* 0x0002620008000100 */
[----:B------:R-:W-:Y:S01]  /*0890*/  NOP ;  /* 0x0000000000007918 */ /* 0x000fe20000000000 */
.L_x_11:
[----:B------:R-:W2:Y:S01]  /*08a0*/  SHFL.IDX PT, R2, R177, RZ, 0x1f ;  /* 0x00001fffb1027589 */ /* 0x000ea200000e0000 */
[----:B------:R-:W-:Y:S01]  /*08b0*/  NOP ;  /* 0x0000000000007918 */ /* 0x000fe20000000000 */
[----:B--2---:R-:W-:-:S13]  /*08c0*/  ISETP.NE.AND P0, PT, R2, 0x3, PT ;  /* 0x000000030200780c */ /* 0x004fda0003f05270 */
[----:B------:R-:W-:Y:S05]  /*08d0*/  @P0 BRA `(.L_x_12) ;  /* 0x0000000000300947 */ /* 0x000fea0003800000 */
[----:B-1----:R-:W1:Y:S01]  /*08e0*/  S2UR UR5, SR_CgaCtaId ;  /* 0x00000000000579c3 */ /* 0x002e620000008800 */
[----:B------:R-:W-:Y:S01]  /*08f0*/  UMOV UR7, 0x400 ;  /* 0x0000040000077882 */ /* 0x000fe20000000000 */
[----:B------:R-:W-:Y:S01]  /*0900*/  UMOV UR4, 0x20 ;  /* 0x0000002000047882 */ /* 0x000fe20000000000 */
[----:B------:R-:W-:Y:S01]  /*0910*/  ELECT P0, URZ, PT ;  /* 0x0000000000ff782f */ /* 0x000fe20003800000 */
[----:B------:R-:W-:-:S04]  /*0920*/  UIADD3 UR10, UPT, UPT, -UR4, 0x100000, URZ ;  /* 0x00100000040a7890 */ /* 0x000fc8000fffe1ff */
[----:B------:R-:W-:Y:S02]  /*0930*/  USHF.L.U32 UR11, UR10, 0xb, URZ ;  /* 0x0000000b0a0b7899 */ /* 0x000fe400080006ff */
[----:B------:R-:W-:Y:S02]  /*0940*/  USHF.L.U32 UR10, UR10, 0x1, URZ ;  /* 0x000000010a0a7899 */ /* 0x000fe400080006ff */
[----:B-1----:R-:W-:Y:S01]  /*0950*/  ULEA UR5, UR5, UR7, 0x18 ;  /* 0x0000000705057291 */ /* 0x002fe2000f8ec0ff */
[----:B------:R-:W1:Y:S11]  /*0960*/  FENCE.VIEW.ASYNC.S ;  /* 0x00000000000073c6 */ /* 0x000e760000000000 */
[----:B-1----:R2:W1:Y:S01]  /*0970*/  SYNCS.EXCH.64 URZ, [UR5+0xe0], UR10 ;  /* 0x0000e00a05ff75b2 */ /* 0x0024620008000100 */
[----:B------:R2:W1:Y:S02]  /*0980*/  SYNCS.EXCH.64 URZ, [UR5+0xe8], UR10 ;  /* 0x0000e80a05ff75b2 */ /* 0x0004640008000100 */
[----:B--2---:R-:W-:Y:S01]  /*0990*/  NOP ;  /* 0x0000000000007918 */ /* 0x004fe20000000000 */
.L_x_12:
[----:B------:R-:W2:Y:S01]  /*09a0*/  SHFL.IDX PT, R2, R177, RZ, 0x1f ;  /* 0x00001fffb1027589 */ /* 0x000ea200000e0000 */
[----:B------:R-:W-:Y:S01]  /*09b0*/  NOP ;  /* 0x0000000000007918 */ /* 0x000fe20000000000 */
[----:B--2---:R-:W-:-:S13]  /*09c0*/  ISETP.NE.AND P0, PT, R2, 0x4, PT ;  /* 0x000000040200780c */ /* 0x004fda0003f05270 */
[----:B------:R-:W-:Y:S05]  /*09d0*/  @P0 BRA `(.L_x_13) ;  /* 0x00000000004c0947 */ /* 0x000fea0003800000 */
[----:B-1----:R-:W1:Y:S01]  /*09e0*/  S2UR UR5, SR_CgaCtaId ;  /* 0x00000000000579c3 */ /* 0x002e620000008800 */
[----:B------:R-:W-:Y:S01]  /*09f0*/  UMOV UR9, 0xe0 ;  /* 0x000000e000097882 */ /* 0x000fe20000000000 */
[----:B------:R-:W-:Y:S01]  /*0a00*/  UMOV UR7, 0x400 ;  /* 0x0000040000077882 */ /* 0x000fe20000000000 */
[----:B------:R-:W-:Y:S01]  /*0a10*/  USEL UR9, UR9, 0x100, UP3 ;  /* 0x0000010009097887 */ /* 0x000fe20009800000 */
[----:B------:R-:W-:Y:S01]  /*0a20*/  UMOV UR4, 0x1 ;  /* 0x0000000100047882 */ /* 0x000fe20000000000 */
[----:B------:R-:W-:Y:S01]  /*0a30*/  ELECT P0, URZ, PT ;  /* 0x0000000000ff782f */ /* 0x000fe20003800000 */
[----:B------:R-:W-:-:S04]  /*0a40*/  UIADD3 UR10, UPT, UPT, -UR4, 0x100000, URZ ;  /* 0x00100000040a7890 */ /* 0x000fc8000fffe1ff */
[----:B------:R-:W-:Y:S02]  /*0a50*/  USHF.L.U32 UR11, UR10, 0xb, URZ ;  /* 0x0000000b0a0b7899 */ /* 0x000fe400080006ff */
[----:B------:R-:W-:Y:S02]  /*0a60*/  USHF.L.U32 UR10, UR10, 0x1, URZ ;  /* 0x000000010a0a7899 */ /* 0x000fe400080006ff */
[----:B------:R-:W-:-:S04]  /*0a70*/  UIADD3 UR12, UPT, UPT, -UR9, 0x100000, URZ ;  /* 0x00100000090c7890 */ /* 0x000fc8000fffe1ff */
[----:B------:R-:W-:Y:S02]  /*0a80*/  USHF.L.U32 UR13, UR12, 0xb, URZ ;  /* 0x0000000b0c0d7899 */ /* 0x000fe400080006ff */
[----:B------:R-:W-:Y:S02]  /*0a90*/  USHF.L.U32 UR12, UR12, 0x1, URZ ;  /* 0x000000010c0c7899 */ /* 0x000fe400080006ff */
[----:B-1----:R-:W-:Y:S01]  /*0aa0*/  ULEA UR5, UR5, UR7, 0x18 ;  /* 0x0000000705057291 */ /* 0x002fe2000f8ec0ff */
[----:B------:R-:W1:Y:S11]  /*0ab0*/  FENCE.VIEW.ASYNC.S ;  /* 0x00000000000073c6 */ /* 0x000e760000000000 */
[----:B-1----:R2:W1:Y:S01]  /*0ac0*/  SYNCS.EXCH.64 URZ, [UR5+0xf0], UR10 ;  /* 0x0000f00a05ff75b2 */ /* 0x0024620008000100 */
[----:B------:R2:W1:Y:S01]  /*0ad0*/  SYNCS.EXCH.64 URZ, [UR5+0x100], UR12 ;  /* 0x0001000c05ff75b2 */ /* 0x0004620008000100 */
[----:B------:R2:W1:Y:S01]  /*0ae0*/  SYNCS.EXCH.64 URZ, [UR5+0xf8], UR10 ;  /* 0x0000f80a05ff75b2 */ /* 0x0004620008000100 */
[----:B------:R2:W1:Y:S02]  /*0af0*/  SYNCS.EXCH.64 URZ, [UR5+0x108], UR12 ;  /* 0x0001080c05ff75b2 */ /* 0x0004640008000100 */
[----:B--2---:R-:W-:Y:S01]  /*0b00*/  NOP ;  /* 0x0000000000007918 */ /* 0x004fe20000000000 */
.L_x_13:
[----:B------:R-:W2:Y:S01]  /*0b10*/  SHFL.IDX PT, R2, R177, RZ, 0x1f ;  /* 0x00001fffb1027589 */ /* 0x000ea200000e0000 */
[----:B------:R-:W-:Y:S01]  /*0b20*/  NOP ;  /* 0x0000000000007918 */ /* 0x000fe20000000000 */
[----:B--2---:R-:W-:-:S13]  /*0b30*/  ISETP.NE.AND P0, PT, R2, 0x5, PT ;  /* 0x000000050200780c */ /* 0x004fda0003f05270 */
[----:B------:R-:W-:Y:S05]  /*0b40*/  @P0 BRA `(.L_x_14) ;  /* 0x0000000000580947 */ /* 0x000fea0003800000 */
[----:B-1----:R-:W1:Y:S01]  /*0b50*/  S2UR UR7, SR_CgaCtaId ;  /* 0x00000000000779c3 */ /* 0x002e620000008800 */
        /* <DEDUP_REMOVED lines=12> */
[----:B-1----:R2:W1:Y:S01]  /*0c20*/  SYNCS.EXCH.64 URZ, [UR7+0x110], UR10 ;  /* 0x0001100a07ff75b2 */ /* 0x0024620008000100 */
[----:B------:R2:W1:Y:S01]  /*0c30*/  SYNCS.EXCH.64 URZ, [UR7+0x130], UR4 ;  /* 0x0001300407ff75b2 */ /* 0x0004620008000100 */
[----:B------:R2:W1:Y:S01]  /*0c40*/  SYNCS.EXCH.64 URZ, [UR7+0x118], UR10 ;  /* 0x0001180a07ff75b2 */ /* 0x0004620008000100 */
[----:B------:R2:W1:Y:S01]  /*0c50*/  SYNCS.EXCH.64 URZ, [UR7+0x138], UR4 ;  /* 0x0001380407ff75b2 */ /* 0x0004620008000100 */
[----:B------:R2:W1:Y:S01]  /*0c60*/  SYNCS.EXCH.64 URZ, [UR7+0x120], UR10 ;  /* 0x0001200a07ff75b2 */ /* 0x0004620008000100 */
[----:B------:R2:W1:Y:S01]  /*0c70*/  SYNCS.EXCH.64 URZ, [UR7+0x140], UR4 ;  /* 0x0001400407ff75b2 */ /* 0x0004620008000100 */
[----:B------:R2:W1:Y:S01]  /*0c80*/  SYNCS.EXCH.64 URZ, [UR7+0x128], UR10 ;  /* 0x0001280a07ff75b2 */ /* 0x0004620008000100 */
[----:B------:R2:W1:Y:S02]  /*0c90*/  SYNCS.EXCH.64 URZ, [UR7+0x148], UR4 ;  /* 0x0001480407ff75b2 */ /* 0x0004640008000100 */
[----:B--2---:R-:W-:Y:S01]  /*0ca0*/  NOP ;  /* 0x0000000000007918 */ /* 0x004fe20000000000 */
.L_x_14:
        /* <DEDUP_REMOVED lines=18> */
.L_x_15:
[----:B-1----:R-:W1:Y:S01]  /*0dd0*/  S2UR UR5, SR_CTAID.X ;  /* 0x00000000000579c3 */ /* 0x002e620000002500 */
[----:B------:R-:W-:-:S05]  /*0de0*/  CS2R.32 R174, SR_CgaSize ;  /* 0x0000000000ae7805 */ /* 0x000fca0000008a00 */
[----:B------:R-:W-:-:S05]  /*0df0*/  IMAD R174, R174, -0xa0, RZ ;  /* 0xffffff60aeae7824 */ /* 0x000fca00078e02ff */
[----:B------:R-:W-:-:S14]  /*0e00*/  R2UR UR9, R174 ;  /* 0x00000000ae0972ca */ /* 0x000fdc00000e0000 */
[----:B------:R-:W2:Y:S01]  /*0e10*/  LDCU UR9, c[0x0][UR9+0x2b0] ;  /* 0x00005600090977ac */ /* 0x000ea20008000800 */
[----:B------:R-:W-:Y:S01]  /*0e20*/  NOP ;  /* 0x0000000000007918 */ /* 0x000fe20000000000 */
[----:B------:R-:W-:-:S05]  /*0e30*/  CS2R.32 R174, SR_CgaSize ;  /* 0x0000000000ae7805 */ /* 0x000fca0000008a00 */
[----:B------:R-:W-:-:S05]  /*0e40*/  IMAD R174, R174, -0xa0, RZ ;  /* 0xffffff60aeae7824 */ /* 0x000fca00078e02ff */
[----:B------:R-:W-:-:S14]  /*0e50*/  R2UR UR7, R174 ;  /* 0x00000000ae0772ca */ /* 0x000fdc00000e0000 */
[----:B------:R-:W3:Y:S01]  /*0e60*/  LDCU UR7, c[0x0][UR7+0x2b4] ;  /* 0x00005680070777ac */ /* 0x000ee20008000800 */
[----:B------:R-:W4:Y:S08]  /*0e70*/  S2UR UR4, SR_CTAID.Y ;  /* 0x00000000000479c3 */ /* 0x000f300000002600 */
[----:B------:R-:W3:Y:S01]  /*0e80*/  LDC R9, c[0x0][0xb24] ;  /* 0x0002c900ff097b82 */ /* 0x000ee20000000800 */
[----:B-1----:R-:W-:-:S02]  /*0e90*/  I2FP.F32.U32 R5, UR5 ;  /* 0x0000000500057c45 */ /* 0x002fc40008201000 */
[----:B------:R-:W-:-:S05]  /*0ea0*/  CS2R.32 R3, SR_CgaSize ;  /* 0x0000000000037805 */ /* 0x000fca0000008a00 */
[----:B------:R-:W-:-:S06]  /*0eb0*/  IMAD R3, R3, -0xa0, RZ ;  /* 0xffffff6003037824 */ /* 0x000fcc00078e02ff */
[----:B------:R-:W1:Y:S01]  /*0ec0*/  LDC R3, c[0x0][R3+0x2a0] ;  /* 0x0000a80003037b82 */ /* 0x000e620000000800 */
[----:B------:R-:W-:Y:S01]  /*0ed0*/  MOV R21, UR5 ;  /* 0x0000000500157c02 */ /* 0x000fe20008000f00 */
[----:B--2---:R-:W-:Y:S01]  /*0ee0*/  FMUL R5, R5, UR9 ;  /* 0x0000000905057c20 */ /* 0x004fe20008400000 */
[----:B----4-:R-:W-:Y:S02]  /*0ef0*/  I2FP.F32.U32 R4, UR4 ;  /* 0x0000000400047c45 */ /* 0x010fe40008201000 */
[----:B------:R-:W-:-:S05]  /*0f00*/  CS2R.32 R2, SR_CgaSize ;  /* 0x0000000000027805 */ /* 0x000fca0000008a00 */
[----:B------:R-:W-:-:S06]  /*0f10*/  IMAD R2, R2, -0xa0, RZ ;  /* 0xffffff6002027824 */ /* 0x000fcc00078e02ff */
[----:B------:R-:W2:Y:S01]  /*0f20*/  LDC R2, c[0x0][R2+0x2a4] ;  /* 0x0000a90002027b82 */ /* 0x000ea20000000800 */
[----:B------:R-:W4:Y:S01]  /*0f30*/  F2I.U32.TRUNC.NTZ R174, R5 ;  /* 0x0000000500ae7305 */ /* 0x000f22000020f000 */
[----:B------:R-:W-:Y:S01]  /*0f40*/  MOV R20, UR4 ;  /* 0x0000000400147c02 */ /* 0x000fe20008000f00 */
[----:B---3--:R-:W-:-:S05]  /*0f50*/  FMUL R4, R4, UR7 ;  /* 0x0000000704047c20 */ /* 0x008fca0008400000 */
[----:B------:R-:W-:Y:S01]  /*0f60*/  BAR.SYNC.DEFER_BLOCKING 0x0 ;  /* 0x0000000000007b1d */ /* 0x000fe20000010000 */
[----:B------:R-:W-:-:S05]  /*0f70*/  ISETP.GE.AND P0, PT, R9, 0x1, PT ;  /* 0x000000010900780c */ /* 0x000fca0003f06270 */
[----:B------:R-:W3:Y:S02]  /*0f80*/  F2I.U32.TRUNC.NTZ R147, R4 ;  /* 0x0000000400937305 */ /* 0x000ee4000020f000 */
[----:B------:R-:W2:Y:S01]  /*0f90*/  S2UR UR36, SR_CTAID.Z ;  /* 0x00000000002479c3 */ /* 0x000ea20000002700 */
[----:B----4-:R-:W-:-:S05]  /*0fa0*/  IADD3 R174, PT, PT, -R174, RZ, RZ ;  /* 0x000000ffaeae7210 */ /* 0x010fca0007ffe1ff */
[----:B-1----:R-:W-:Y:S01]  /*0fb0*/  IMAD R174, R3, R174, UR5 ;  /* 0x0000000503ae7e24 */ /* 0x002fe2000f8e02ae */
[----:B---3--:R-:W-:-:S05]  /*0fc0*/  IADD3 R147, PT, PT, -R147, RZ, RZ ;  /* 0x000000ff93937210 */ /* 0x008fca0007ffe1ff */
[----:B--2---:R-:W-:Y:S01]  /*0fd0*/  IMAD R147, R2, R147, UR4 ;  /* 0x0000000402937e24 */ /* 0x004fe2000f8e0293 */
[----:B------:R-:W-:Y:S06]  /*0fe0*/  @!P0 BRA `(.L_x_16) ;  /* 0x0000000000b88947 */ /* 0x000fec0003800000 */
[----:B------:R-:W1:Y:S01]  /*0ff0*/  LDC.64 R4, c[0x0][0xb18] ;  /* 0x0002c600ff047b82 */ /* 0x000e620000000a00 */
[----:B------:R-:W-:-:S07]  /*1000*/  ISETP.NE.AND P0, PT, R9, 0x1, PT ;  /* 0x000000010900780c */ /* 0x000fce0003f05270 */
[----:B------:R-:W2:Y:S08]  /*1010*/  LDC R10, c[0x0][0xb0c] ;  /* 0x0002c300ff0a7b82 */ /* 0x000eb00000000800 */
[----:B------:R-:W3:Y:S08]  /*1020*/  LDC R11, c[0x0][0x370] ;  /* 0x0000dc00ff0b7b82 */ /* 0x000ef00000000800 */
[----:B------:R-:W4:Y:S01]  /*1030*/  LDC R12, c[0x0][0x374] ;  /* 0x0000dd00ff0c7b82 */ /* 0x000f220000000800 */
[----:B-1----:R-:W-:-:S07]  /*1040*/  ISETP.NE.AND P1, PT, R4, 0x1, PT ;  /* 0x000000010400780c */ /* 0x002fce0003f25270 */
[----:B------:R-:W3:Y:S01]  /*1050*/  LDC.64 R6, c[0x0][0xb10] ;  /* 0x0002c400ff067b82 */ /* 0x000ee20000000a00 */
[----:B--2---:R-:W-:-:S07]  /*1060*/  ISETP.NE.AND P2, PT, R10, 0x1, PT ;  /* 0x000000010a00780c */ /* 0x004fce0003f45270 */
[----:B------:R-:W1:Y:S08]  /*1070*/  LDC R8, c[0x0][0xb20] ;  /* 0x0002c800ff087b82 */ /* 0x000e700000000800 */
[----:B------:R-:W2:Y:S01]  /*1080*/  LDC.64 R2, c[0x0][0xb28] ;  /* 0x0002ca00ff027b82 */ /* 0x000ea20000000a00 */
[----:B----4-:R-:W-:-:S04]  /*1090*/  IMAD.HI.U32 R13, R12, R5, RZ ;  /* 0x000000050c0d7227 */ /* 0x010fc800078e00ff */
[----:B------:R-:W-:-:S04]  /*10a0*/  IMAD.HI.U32 R5, R20, R5, RZ ;  /* 0x0000000514057227 */ /* 0x000fc800078e00ff */
[----:B---3--:R-:W-:-:S04]  /*10b0*/  IMAD.HI.U32 R14, R11, R6, RZ ;  /* 0x000000060b0e7227 */ /* 0x008fc800078e00ff */
[C---:B------:R-:W-:Y:S01]  /*10c0*/  IMAD.HI.U32 R16, R21.reuse, R6, RZ ;  /* 0x0000000615107227 */ /* 0x040fe200078e00ff */
[-C--:B------:R-:W-:Y:S02]  /*10d0*/  @P2 SHF.R.U32.HI R11, RZ, R7.reuse, R14 ;  /* 0x00000007ff0b2219 */ /* 0x080fe4000001160e */
[-C--:B-1----:R-:W-:Y:S02]  /*10e0*/  @P1 SHF.R.U32.HI R12, RZ, R8.reuse, R13 ;  /* 0x00000008ff0c1219 */ /* 0x082fe4000001160d */
[----:B------:R-:W-:Y:S02]  /*10f0*/  SHF.R.U32.HI R5, RZ, R8, R5 ;  /* 0x00000008ff057219 */ /* 0x000fe40000011605 */
[----:B------:R-:W-:Y:S02]  /*1100*/  SHF.R.U32.HI R16, RZ, R7, R16 ;  /* 0x00000007ff107219 */ /* 0x000fe40000011610 */
[----:B------:R-:W-:Y:S01]  /*1110*/  SEL R5, R20, R5, !P1 ;  /* 0x0000000514057207 */ /* 0x000fe20004800000 */
[----:B--2---:R-:W-:Y:S01]  /*1120*/  IMAD.HI.U32 R14, R12, R2, RZ ;  /* 0x000000020c0e7227 */ /* 0x004fe200078e00ff */
[----:B------:R-:W-:-:S02]  /*1130*/  SEL R7, R21, R16, !P2 ;  /* 0x0000001015077207 */ /* 0x000fc40005000000 */
[----:B------:R-:W-:Y:S01]  /*1140*/  IADD3 R13, PT, PT, -R5, RZ, RZ ;  /* 0x000000ff050d7210 */ /* 0x000fe20007ffe1ff */
[----:B------:R-:W-:Y:S01]  /*1150*/  IMAD.HI.U32 R6, R11, R2, RZ ;  /* 0x000000020b067227 */ /* 0x000fe200078e00ff */
[----:B------:R-:W-:-:S03]  /*1160*/  @P0 SHF.R.U32.HI R12, RZ, R3, R14 ;  /* 0x00000003ff0c0219 */ /* 0x000fc6000001160e */
[----:B------:R-:W-:Y:S01]  /*1170*/  IMAD R13, R4, R13, R20 ;  /* 0x0000000d040d7224 */ /* 0x000fe200078e0214 */
[----:B------:R-:W-:Y:S01]  /*1180*/  @P0 SHF.R.U32.HI R11, RZ, R3, R6 ;  /* 0x00000003ff0b0219 */ /* 0x000fe20000011606 */
[----:B------:R-:W-:-:S04]  /*1190*/  IMAD R12, R12, R9, RZ ;  /* 0x000000090c0c7224 */ /* 0x000fc800078e02ff */
[----:B------:R-:W-:Y:S01]  /*11a0*/  IMAD R6, R11, R9, RZ ;  /* 0x000000090b067224 */ /* 0x000fe200078e02ff */
[----:B------:R-:W-:-:S04]  /*11b0*/  ISETP.GE.AND P1, PT, R5, R12, PT ;  /* 0x0000000c0500720c */ /* 0x000fc80003f26270 */
[----:B------:R-:W-:Y:S01]  /*11c0*/  ISETP.GE.OR P1, PT, R7, R6, P1 ;  /* 0x000000060700720c */ /* 0x000fe20000f26670 */
[----:B------:R-:W-:-:S05]  /*11d0*/  IMAD.HI.U32 R6, R5, R2, RZ ;  /* 0x0000000205067227 */ /* 0x000fca00078e00ff */
[----:B------:R-:W-:-:S04]  /*11e0*/  SHF.R.U32.HI R6, RZ, R3, R6 ;  /* 0x00000003ff067219 */ /* 0x000fc80000011606 */
[----:B------:R-:W-:-:S03]  /*11f0*/  SEL R6, R5, R6, !P0 ;  /* 0x0000000605067207 */ /* 0x000fc60004000000 */
[----:B------:R-:W-:Y:S01]  /*1200*/  @!P1 IMAD.HI.U32 R8, R7, R2, RZ ;  /* 0x0000000207089227 */ /* 0x000fe200078e00ff */
[----:B------:R-:W-:-:S04]  /*1210*/  IADD3 R2, PT, PT, -R6, RZ, RZ ;  /* 0x000000ff06027210 */ /* 0x000fc80007ffe1ff */
[----:B------:R-:W-:Y:S01]  /*1220*/  @!P1 SHF.R.U32.HI R8, RZ, R3, R8 ;  /* 0x00000003ff089219 */ /* 0x000fe20000011608 */
[----:B------:R-:W-:-:S03]  /*1230*/  IMAD R2, R9, R2, R5 ;  /* 0x0000000209027224 */ /* 0x000fc600078e0205 */
[----:B------:R-:W-:-:S05]  /*1240*/  @!P1 SEL R3, R7, R8, !P0 ;  /* 0x0000000807039207 */ /* 0x000fca0004000000 */
[--C-:B------:R-:W-:Y:S02]  /*1250*/  @!P1 IMAD.IADD R6, R6, 0x1, -R3.reuse ;  /* 0x0000000106069824 */ /* 0x100fe400078e0a03 */
[----:B------:R-:W-:Y:S01]  /*1260*/  @!P1 IMAD R3, R2, R11, R3 ;  /* 0x0000000b02039224 */ /* 0x000fe200078e0203 */
[----:B------:R-:W-:Y:S01]  /*1270*/  IADD3 R2, PT, PT, -R7, RZ, RZ ;  /* 0x000000ff07027210 */ /* 0x000fe20007ffe1ff */
[----:B------:R-:W-:Y:S02]  /*1280*/  @!P1 IMAD R5, R6, R9, R7 ;  /* 0x0000000906059224 */ /* 0x000fe400078e0207 */
[----:B------:R-:W-:Y:S02]  /*1290*/  @!P1 IMAD.MOV.U32 R7, RZ, RZ, R3 ;  /* 0x000000ffff079224 */ /* 0x000fe400078e0003 */
[----:B------:R-:W-:Y:S02]  /*12a0*/  IMAD R2, R10, R2, R21 ;  /* 0x000000020a027224 */ /* 0x000fe400078e0215 */
[----:B------:R-:W-:-:S02]  /*12b0*/  IMAD R20, R5, R4, R13 ;  /* 0x0000000405147224 */ /* 0x000fc400078e020d */
[----:B------:R-:W-:Y:S02]  /*12c0*/  IMAD R21, R7, R10, R2 ;  /* 0x0000000a07157224 */ /* 0x000fe400078e0202 */
.L_x_16:
[----:B------:R-:W1:Y:S01]  /*12d0*/  LDCU UR4, c[0x0][0xb30] ;  /* 0x00016600ff0477ac */ /* 0x000e620008000800 */
[----:B------:R-:W2:Y:S08]  /*12e0*/  S2UR UR37, SR_CgaCtaId ;  /* 0x00000000002579c3 */ /* 0x000eb00000008800 */
[----:B------:R-:W3:Y:S01]  /*12f0*/  LDC R72, c[0x0][0xb24] ;  /* 0x0002c900ff487b82 */ /* 0x000ee20000000800 */
[----:B-1----:R-:W-:-:S09]  /*1300*/  UISETP.NE.AND UP0, UPT, UR4, 0x1, UPT ;  /* 0x000000010400788c */ /* 0x002fd2000bf05270 */
[----:B--2---:R-:W-:Y:S05]  /*1310*/  BRA.U UP0, `(.L_x_17) ;  /* 0x0000000100407547 */ /* 0x004fea000b800000 */
[----:B------:R-:W1:Y:S08]  /*1320*/  LDC.64 R4, c[0x0][0xb10] ;  /* 0x0002c400ff047b82 */ /* 0x000e700000000a00 */
[----:B------:R-:W2:Y:S08]  /*1330*/  LDC.64 R2, c[0x0][0xb18] ;  /* 0x0002c600ff027b82 */ /* 0x000eb00000000a00 */
[----:B------:R-:W4:Y:S08]  /*1340*/  LDC R6, c[0x0][0xb20] ;  /* 0x0002c800ff067b82 */ /* 0x000f300000000800 */
[----:B------:R-:W3:Y:S01]  /*1350*/  LDC R8, c[0x0][0xb0c] ;  /* 0x0002c300ff087b82 */ /* 0x000ee20000000800 */
[----:B-1----:R-:W-:-:S05]  /*1360*/  IMAD.HI.U32 R4, R21, R4, RZ ;  /* 0x0000000415047227 */ /* 0x002fca00078e00ff */
[----:B------:R-:W-:Y:S01]  /*1370*/  SHF.R.U32.HI R4, RZ, R5, R4 ;  /* 0x00000005ff047219 */ /* 0x000fe20000011604 */
[----:B--2---:R-:W-:Y:S01]  /*1380*/  IMAD.HI.U32 R3, R20, R3, RZ ;  /* 0x0000000314037227 */ /* 0x004fe200078e00ff */
[----:B------:R-:W-:-:S04]  /*1390*/  ISETP.NE.AND P0, PT, R2, 0x1, PT ;  /* 0x000000010200780c */ /* 0x000fc80003f05270 */
[----:B----4-:R-:W-:-:S04]  /*13a0*/  SHF.R.U32.HI R3, RZ, R6, R3 ;  /* 0x00000006ff037219 */ /* 0x010fc80000011603 */
[----:B------:R-:W-:Y:S02]  /*13b0*/  SEL R3, R20, R3, !P0 ;  /* 0x0000000314037207 */ /* 0x000fe40004000000 */
[----:B---3--:R-:W-:-:S04]  /*13c0*/  ISETP.NE.AND P1, PT, R8, 0x1, PT ;  /* 0x000000010800780c */ /* 0x008fc80003f25270 */
[----:B------:R-:W-:-:S05]  /*13d0*/  SEL R4, R21, R4, !P1 ;  /* 0x0000000415047207 */ /* 0x000fca0004800000 */
[----:B------:R-:W-:Y:S02]  /*13e0*/  IMAD.IADD R5, R3, 0x1, -R4 ;  /* 0x0000000103057824 */ /* 0x000fe400078e0a04 */
[----:B------:R-:W-:Y:S02]  /*13f0*/  IMAD.IADD R3, R4, 0x1, -R3 ;  /* 0x0000000104037824 */ /* 0x000fe400078e0a03 */
[----:B------:R-:W-:Y:S02]  /*1400*/  IMAD R21, R5, R8, R21 ;  /* 0x0000000805157224 */ /* 0x000fe400078e0215 */
[----:B------:R-:W-:-:S07]  /*1410*/  IMAD R20, R3, R2, R20 ;  /* 0x0000000203147224 */ /* 0x000fce00078e0214 */
.L_x_17:
[----:B------:R-:W-:Y:S01]  /*1420*/  BAR.SYNC.DEFER_BLOCKING 0x0 ;  /* 0x0000000000007b1d */ /* 0x000fe20000010000 */
[----:B------:R-:W-:Y:S01]  /*1430*/  UISETP.NE.AND UP0, UPT, UR8, 0x2, UPT ;  /* 0x000000020800788c */ /* 0x000fe2000bf05270 */
[----:B------:R-:W-:Y:S02]  /*1440*/  ISETP.NE.OR P5, PT, R0, 0x2, !P5 ;  /* 0x000000020000780c */ /* 0x000fe40006fa5670 */
[----:B------:R-:W-:-:S06]  /*1450*/  LOP3.LUT R2, R193, 0x1f, RZ, 0xc0, !PT ;  /* 0x0000001fc1027812 */ /* 0x000fcc00078ec0ff */
[----:B------:R-:W-:Y:S05]  /*1460*/  BRA.U UP0, `(.L_x_18) ;  /* 0x0000001500707547 */ /* 0x000fea000b800000 */
[----:B------:R-:W1:Y:S01]  /*1470*/  LDCU UR13, c[0x0][0x38c] ;  /* 0x00007180ff0d77ac */ /* 0x000e620008000800 */
[----:B------:R-:W2:Y:S01]  /*1480*/  LDC R9, c[0x0][0x370] ;  /* 0x0000dc00ff097b82 */ /* 0x000ea20000000800 */
[----:B------:R-:W-:Y:S01]  /*1490*/  HFMA2 R14, -RZ, RZ, 0, 0 ;  /* 0x00000000ff0e7431 */ /* 0x000fe200000001ff */
[----:B------:R-:W-:Y:S01]  /*14a0*/  ISETP.EQ.OR P4, PT, R2, RZ, P5 ;  /* 0x000000ff0200720c */ /* 0x000fe20002f82670 */
[----:B------:R-:W-:Y:S01]  /*14b0*/  IMAD.MOV.U32 R15, RZ, RZ, 0x1 ;  /* 0x00000001ff0f7424 */ /* 0x000fe200078e00ff */
[----:B------:R-:W-:Y:S01]  /*14c0*/  CS2R R12, SRZ ;  /* 0x00000000000c7805 */ /* 0x000fe2000001ff00 */
[----:B------:R-:W-:Y:S01]  /*14d0*/  IMAD.MOV.U32 R10, RZ, RZ, 0x1 ;  /* 0x00000001ff0a7424 */ /* 0x000fe200078e00ff */
[----:B------:R-:W4:Y:S02]  /*14e0*/  LDCU.64 UR22, c[0x0][0x348] ;  /* 0x00006900ff1677ac */ /* 0x000f240008000a00 */
[----:B------:R-:W2:Y:S01]  /*14f0*/  LDC R0, c[0x0][0x374] ;  /* 0x0000dd00ff007b82 */ /* 0x000ea20000000800 */
[----:B------:R-:W-:Y:S01]  /*1500*/  UMOV UR6, URZ ;  /* 0x000000ff00067c82 */ /* 0x000fe20008000000 */
[----:B-1----:R-:W-:-:S04]  /*1510*/  UIADD3 UR5, UPT, UPT, UR13, 0x3f, URZ ;  /* 0x0000003f0d057890 */ /* 0x002fc8000fffe0ff */
[----:B------:R-:W-:-:S04]  /*1520*/  USHF.R.S32.HI UR4, URZ, 0x1f, UR5 ;  /* 0x0000001fff047899 */ /* 0x000fc80008011405 */
[----:B------:R-:W-:-:S04]  /*1530*/  ULEA.HI UR4, UR4, UR5, URZ, 0x6 ;  /* 0x0000000504047291 */ /* 0x000fc8000f8f30ff */
[----:B------:R-:W-:Y:S02]  /*1540*/  USHF.R.S32.HI UR15, URZ, 0x6, UR4 ;  /* 0x00000006ff0f7899 */ /* 0x000fe40008011404 */
[----:B------:R-:W-:Y:S02]  /*1550*/  UIADD3 UR4, UPT, UPT, UR13, -0x1, URZ ;  /* 0xffffffff0d047890 */ /* 0x000fe4000fffe0ff */
[----:B------:R-:W-:Y:S02]  /*1560*/  UISETP.LT.U32.AND UP0, UPT, UR15, 0xc, UPT ;  /* 0x0000000c0f00788c */ /* 0x000fe4000bf01070 */
[----:B------:R-:W-:Y:S02]  /*1570*/  UISETP.GE.U32.AND UP1, UPT, UR4, -0x7f, UPT ;  /* 0xffffff810400788c */ /* 0x000fe4000bf26070 */
[----:B------:R-:W-:Y:S02]  /*1580*/  USEL UR14, UR15, 0xc, UP0 ;  /* 0x0000000c0f0e7887 */ /* 0x000fe40008000000 */
[----:B------:R-:W-:-:S02]  /*1590*/  UIADD3 UR13, UPT, UPT, UR13, 0x7e, URZ ;  /* 0x0000007e0d0d7890 */ /* 0x000fc4000fffe0ff */
[----:B------:R-:W-:Y:S02]  /*15a0*/  UIADD3 UR5, UPT, UPT, UR14, -0x1, URZ ;  /* 0xffffffff0e057890 */ /* 0x000fe4000fffe0ff */
[----:B------:R-:W-:-:S03]  /*15b0*/  UIADD3 UR7, UPT, UPT, UR15, -UR14, URZ ;  /* 0x8000000e0f077290 */ /* 0x000fc6000fffe0ff */
[----:B------:R-:W-:-:S04]  /*15c0*/  @UP1 UIADD3 UR5, UPT, UPT, UR14, URZ, URZ ;  /* 0x000000ff0e051290 */ /* 0x000fc8000fffe0ff */
[----:B----4-:R-:W-:-:S12]  /*15d0*/  UIADD3 UR5, UPT, UPT, UR5, 0x1, URZ ;  /* 0x0000000105057890 */ /* 0x010fd8000fffe0ff */
.L_x_36:
[----:B------:R-:W-:Y:S01]  /*15e0*/  UISETP.NE.AND UP0, UPT, UR37, URZ, UPT ;  /* 0x000000ff2500728c */ /* 0x000fe2000bf05270 */
[----:B------:R-:W1:Y:S08]  /*15f0*/  S2UR UR37, SR_CgaCtaId ;  /* 0x00000000002579c3 */ /* 0x000e700000008800 */
[----:B------:R-:W-:Y:S05]  /*1600*/  BRA.U UP0, `(.L_x_19) ;  /* 0x0000000100347547 */ /* 0x000fea000b800000 */
[----:B------:R-:W4:Y:S01]  /*1610*/  S2R R2, SR_CgaCtaId ;  /* 0x0000000000027919 */ /* 0x000f220000008800 */
[----:B------:R-:W-:-:S04]  /*1620*/  MOV R3, 0x400 ;  /* 0x0000040000037802 */ /* 0x000fc80000000f00 */
[----:B----4-:R-:W-:Y:S02]  /*1630*/  LEA R3, R2, R3, 0x18 ;  /* 0x0000000302037211 */ /* 0x010fe400078ec0ff */
[----:B------:R-:W-:-:S03]  /*1640*/  SHF.L.U32 R2, R10, 0x1f, RZ ;  /* 0x0000001f0a027819 */ /* 0x000fc600000006ff */
[----:B------:R-:W-:-:S04]  /*1650*/  IMAD R3, R12, 0x8, R3 ;  /* 0x000000080c037824 */ /* 0x000fc800078e0203 */
[----:B------:R-:W4:Y:S02]  /*1660*/  SYNCS.PHASECHK.TRANS64.TRYWAIT P0, [R3+URZ+0x160], R2 ;  /* 0x00016002030075a7 */ /* 0x000f2400080011ff */
[----:B----4-:R-:W-:Y:S05]  /*1670*/  @!P0 BRA `(.L_x_20) ;  /* 0x00000070001c8947 */ /* 0x010fea0003800000 */
.L_x_116:
[----:B------:R-:W-:Y:S01]  /*1680*/  VIADD R12, R12, 0x1 ;  /* 0x000000010c0c7836 */ /* 0x000fe20000000000 */
[----:B------:R4:W-:Y:S04]  /*1690*/  SYNCS.ARRIVE.TRANS64.A1T0 RZ, [R3+URZ+0x150], RZ ;  /* 0x000150ff03ff79a7 */ /* 0x0009e800081000ff */
[----:B------:R-:W-:-:S04]  /*16a0*/  ISETP.NE.AND P0, PT, R12, 0x2, PT ;  /* 0x000000020c00780c */ /* 0x000fc80003f05270 */
[----:B------:R-:W-:Y:S02]  /*16b0*/  SEL R12, R12, RZ, P0 ;  /* 0x000000ff0c0c7207 */ /* 0x000fe40000000000 */
[----:B----4-:R-:W-:-:S04]  /*16c0*/  SEL R3, RZ, 0x1, P0 ;  /* 0x00000001ff037807 */ /* 0x010fc80000000000 */
[----:B------:R-:W-:-:S07]  /*16d0*/  LOP3.LUT R10, R10, R3, RZ, 0x3c, !PT ;  /* 0x000000030a0a7212 */ /* 0x000fce00078e3cff */
.L_x_19:
[----:B------:R-:W-:Y:S01]  /*16e0*/  UMOV UR4, 0x400 ;  /* 0x0000040000047882 */ /* 0x000fe20000000000 */
[----:B------:R-:W-:Y:S01]  /*16f0*/  SHF.L.U32 R2, R15, 0x1f, RZ ;  /* 0x0000001f0f027819 */ /* 0x000fe200000006ff */
[----:B-1----:R-:W-:Y:S01]  /*1700*/  ULEA UR4, UR37, UR4, 0x18 ;  /* 0x0000000425047291 */ /* 0x002fe2000f8ec0ff */
[----:B------:R-:W-:Y:S01]  /*1710*/  R2UR UR35, R21 ;  /* 0x00000000152372ca */ /* 0x000fe200000e0000 */
[----:B------:R-:W-:Y:S01]  /*1720*/  UISETP.GE.U32.AND UP0, UPT, UR13, 0x7f, UPT ;  /* 0x0000007f0d00788c */ /* 0x000fe2000bf06070 */
[----:B------:R-:W-:Y:S01]  /*1730*/  R2UR UR11, R20 ;  /* 0x00000000140b72ca */ /* 0x000fe200000e0000 */
[----:B------:R-:W-:Y:S01]  /*1740*/  ULEA UR8, UR6, UR4, 0x3 ;  /* 0x0000000406087291 */ /* 0x000fe2000f8e18ff */
[----:B------:R-:W-:-:S08]  /*1750*/  UMOV UR24, URZ ;  /* 0x000000ff00187c82 */ /* 0x000fd00008000000 */
[----:B------:R1:W4:Y:S01]  /*1760*/  SYNCS.PHASECHK.TRANS64.TRYWAIT P0, [UR8+0x60], R2 ;  /* 0x00006002ff0075a7 */ /* 0x0003220008001108 */
[----:B------:R-:W-:Y:S02]  /*1770*/  USHF.L.U32 UR35, UR35, 0x7, URZ ;  /* 0x0000000723237899 */ /* 0x000fe400080006ff */
[----:B------:R-:W-:Y:S01]  /*1780*/  USHF.L.U32 UR11, UR11, 0x7, URZ ;  /* 0x000000070b0b7899 */ /* 0x000fe200080006ff */
[----:B------:R-:W-:Y:S11]  /*1790*/  BRA.U !UP0, `(.L_x_21) ;  /* 0x0000000108a47547 */ /* 0x000ff6000b800000 */
[----:B------:R-:W-:Y:S01]  /*17a0*/  UMOV UR16, URZ ;  /* 0x000000ff00107c82 */ /* 0x000fe20008000000 */
[----:B------:R-:W-:-:S05]  /*17b0*/  UMOV UR17, UR6 ;  /* 0x0000000600117c82 */ /* 0x000fca0008000000 */
.L_x_26:
[----:B-1----:R-:W-:Y:S01]  /*17c0*/  ULEA UR33, UR17, UR4, 0x3 ;  /* 0x0000000411217291 */ /* 0x002fe2000f8e18ff */
[----:B----4-:R-:W-:Y:S01]  /*17d0*/  @!P5 MOV R3, 0x4000 ;  /* 0x000040000003d802 */ /* 0x010fe20000000f00 */
[----:B----4-:R-:W-:Y:S10]  /*17e0*/  @P0 BRA `(.L_x_22) ;  /* 0x00000000000c0947 */ /* 0x010ff40003800000 */
[----:B------:R-:W-:-:S04]  /*17f0*/  SHF.L.U32 R5, R15, 0x1f, RZ ;  /* 0x0000001f0f057819 */ /* 0x000fc800000006ff */
[----:B------:R-:W4:Y:S02]  /*1800*/  SYNCS.PHASECHK.TRANS64.TRYWAIT P0, [UR33+0x60], R5 ;  /* 0x00006005ff0075a7 */ /* 0x000f240008001121 */
[----:B----4-:R-:W-:Y:S05]  /*1810*/  @!P0 BRA `(.L_x_23) ;  /* 0x0000006c00c88947 */ /* 0x010fea0003800000 */
.L_x_22:
[----:B------:R4:W-:Y:S01]  /*1820*/  @!P5 SYNCS.ARRIVE.TRANS64 RZ, [UR33], R3 ;  /* 0x00000003ffffd9a7 */ /* 0x0009e20008000021 */
[----:B------:R-:W-:Y:S04]  /*1830*/  BSSY.RECONVERGENT B0, `(.L_x_24) ;  /* 0x0000003000007945 */ /* 0x000fe80003800200 */
[----:B------:R-:W-:Y:S05]  /*1840*/  @P4 BRA `(.L_x_25) ;  /* 0x0000000000044947 */ /* 0x000fea0003800000 */
[----:B------:R-:W-:Y:S05]  /*1850*/  BPT.TRAP 0x1 ;  /* 0x000000040000795c */ /* 0x000fea0000300000 */
.L_x_25:
[----:B------:R-:W-:Y:S05]  /*1860*/  BSYNC.RECONVERGENT B0 ;  /* 0x0000000000007941 */ /* 0x000fea0003800200 */
.L_x_24:
[----:B------:R-:W-:Y:S02]  /*1870*/  UIADD3 UR6, UPT, UPT, UR17, 0x1, URZ ;  /* 0x0000000111067890 */ /* 0x000fe4000fffe0ff */
[----:B------:R-:W-:Y:S02]  /*1880*/  UIADD3 UR26, UP1, UPT, UR22, 0x80, URZ ;  /* 0x00000080161a7890 */ /* 0x000fe4000ff3e0ff */
[----:B------:R-:W-:Y:S02]  /*1890*/  UISETP.NE.AND UP0, UPT, UR6, 0xc, UPT ;  /* 0x0000000c0600788c */ /* 0x000fe4000bf05270 */
[----:B------:R-:W-:Y:S02]  /*18a0*/  USHF.L.U32 UR34, UR16, 0x6, URZ ;  /* 0x0000000610227899 */ /* 0x000fe400080006ff */
[----:B------:R-:W-:Y:S02]  /*18b0*/  USEL UR9, URZ, 0x1, UP0 ;  /* 0x00000001ff097887 */ /* 0x000fe40008000000 */
[----:B------:R-:W-:-:S02]  /*18c0*/  USEL UR6, UR6, URZ, UP0 ;  /* 0x000000ff06067287 */ /* 0x000fc40008000000 */
[----:B------:R-:W-:Y:S02]  /*18d0*/  UIADD3 UR20, UP0, UPT, UR22, 0x180, URZ ;  /* 0x0000018016147890 */ /* 0x000fe4000ff1e0ff */
[----:B------:R-:W-:Y:S01]  /*18e0*/  ULEA UR8, UR6, UR4, 0x3 ;  /* 0x0000000406087291 */ /* 0x000fe2000f8e18ff */
[----:B------:R-:W-:Y:S01]  /*18f0*/  LOP3.LUT R15, R15, UR9, RZ, 0x3c, !PT ;  /* 0x000000090f0f7c12 */ /* 0x000fe2000f8e3cff */
[----:B------:R-:W-:Y:S02]  /*1900*/  UIADD3.X UR27, UPT, UPT, URZ, UR23, URZ, UP1, !UPT ;  /* 0x00000017ff1b7290 */ /* 0x000fe40008ffe4ff */
[----:B------:R-:W-:Y:S01]  /*1910*/  UIADD3.X UR21, UPT, UPT, URZ, UR23, URZ, UP0, !UPT ;  /* 0x00000017ff157290 */ /* 0x000fe200087fe4ff */
[----:B-1----:R-:W-:Y:S01]  /*1920*/  SHF.L.U32 R2, R15, 0x1f, RZ ;  /* 0x0000001f0f027819 */ /* 0x002fe200000006ff */
[----:B------:R-:W-:Y:S01]  /*1930*/  UMOV UR18, 0x0 ;  /* 0x0000000000127882 */ /* 0x000fe20000000000 */
[----:B------:R-:W-:Y:S01]  /*1940*/  UMOV UR19, 0x10000000 ;  /* 0x1000000000137882 */ /* 0x000fe20000000000 */
[----:B------:R-:W-:Y:S01]  /*1950*/  UMOV UR12, UR36 ;  /* 0x00000024000c7c82 */ /* 0x000fe20008000000 */
[----:B------:R1:W1:Y:S01]  /*1960*/  SYNCS.PHASECHK.TRANS64.TRYWAIT P0, [UR8+0x60], R2 ;  /* 0x00006002ff0075a7 */ /* 0x0002620008001108 */
[----:B------:R-:W-:Y:S01]  /*1970*/  ULEA UR8, UR17, UR4, 0xd ;  /* 0x0000000411087291 */ /* 0x000fe2000f8e68ff */
[----:B------:R-:W-:Y:S01]  /*1980*/  UMOV UR9, UR33 ;  /* 0x0000002100097c82 */ /* 0x000fe20008000000 */
[----:B------:R-:W-:-:S02]  /*1990*/  UMOV UR10, UR34 ;  /* 0x00000022000a7c82 */ /* 0x000fc40008000000 */
[----:B------:R-:W-:Y:S02]  /*19a0*/  UIADD3 UR32, UPT, UPT, UR8, 0x8400, URZ ;  /* 0x0000840008207890 */ /* 0x000fe4000fffe0ff */
[----:B------:R-:W-:Y:S02]  /*19b0*/  UIADD3 UR8, UPT, UPT, UR8, 0x20400, URZ ;  /* 0x0002040008087890 */ /* 0x000fe4000fffe0ff */
[----:B------:R-:W-:Y:S01]  /*19c0*/  UIADD3 UR16, UPT, UPT, UR16, 0x1, URZ ;  /* 0x0000000110107890 */ /* 0x000fe2000fffe0ff */
[----:B------:R-:W-:Y:S01]  /*19d0*/  UMOV UR24, UR5 ;  /* 0x0000000500187c82 */ /* 0x000fe20008000000 */
[----:B------:R-:W-:Y:S02]  /*19e0*/  UMOV UR17, UR6 ;  /* 0x0000000600117c82 */ /* 0x000fe40008000000 */
[----:B------:R-:W-:Y:S01]  /*19f0*/  UISETP.NE.AND UP0, UPT, UR16, UR5, UPT ;  /* 0x000000051000728c */ /* 0x000fe2000bf05270 */
[----:B------:R1:W-:Y:S02]  /*1a00*/  UTMALDG.3D [UR32], [UR26], desc[UR18] ;  /* 0x000012201a0075b4 */ /* 0x0003e40008011000 */
[----:B------:R1:W-:Y:S06]  /*1a10*/  UTMALDG.3D [UR8], [UR20], desc[UR18] ;  /* 0x00001208140075b4 */ /* 0x0003ec0008011000 */
[----:B------:R-:W-:Y:S05]  /*1a20*/  BRA.U UP0, `(.L_x_26) ;  /* 0xfffffffd00647547 */ /* 0x000fea000b83ffff */
.L_x_21:
[----:B-1--4-:R-:W-:Y:S01]  /*1a30*/  PLOP3.LUT P0, PT, PT, PT, UP3, 0x80, 0x8 ;  /* 0x000000000008781c */ /* 0x012fe20003f0f038 */
[----:B------:R-:W-:Y:S01]  /*1a40*/  ULEA UR8, UR6, UR4, 0x3 ;  /* 0x0000000406087291 */ /* 0x000fe2000f8e18ff */
[----:B------:R-:W-:Y:S01]  /*1a50*/  SHF.L.U32 R2, R15, 0x1f, RZ ;  /* 0x0000001f0f027819 */ /* 0x000fe200000006ff */
[----:B------:R-:W-:-:S10]  /*1a60*/  UISETP.GT.AND UP0, UPT, UR15, UR14, UPT ;  /* 0x0000000e0f00728c */ /* 0x000fd4000bf04270 */
[----:B------:R-:W-:Y:S01]  /*1a70*/  @!P0 SYNCS.ARRIVE.TRANS64.A1T0 RZ, [UR4+0xe8], RZ ;  /* 0x0000e8ffffff89a7 */ /* 0x000fe20008100004 */
[----:B------:R1:W4:Y:S01]  /*1a80*/  SYNCS.PHASECHK.TRANS64.TRYWAIT P0, [UR8+0x60], R2 ;  /* 0x00006002ff0075a7 */ /* 0x0003220008001108 */
[----:B------:R-:W-:Y:S05]  /*1a90*/  BRA.U !UP0, `(.L_x_27) ;  /* 0x0000000108a87547 */ /* 0x000fea000b800000 */
[----:B------:R-:W-:Y:S01]  /*1aa0*/  UIADD3 UR21, UPT, UPT, UR7, UR24, URZ ;  /* 0x0000001807157290 */ /* 0x000fe2000fffe0ff */
[----:B------:R-:W-:-:S11]  /*1ab0*/  UMOV UR25, UR6 ;  /* 0x0000000600197c82 */ /* 0x000fd60008000000 */
.L_x_32:
[----:B-1----:R-:W-:Y:S01]  /*1ac0*/  ULEA UR17, UR25, UR4, 0x3 ;  /* 0x0000000419117291 */ /* 0x002fe2000f8e18ff */
[----:B----4-:R-:W-:Y:S01]  /*1ad0*/  @!P5 MOV R3, 0x4000 ;  /* 0x000040000003d802 */ /* 0x010fe20000000f00 */
[----:B----4-:R-:W-:Y:S10]  /*1ae0*/  @P0 BRA `(.L_x_28) ;  /* 0x00000000000c0947 */ /* 0x010ff40003800000 */
[----:B------:R-:W-:-:S04]  /*1af0*/  SHF.L.U32 R5, R15, 0x1f, RZ ;  /* 0x0000001f0f057819 */ /* 0x000fc800000006ff */
[----:B------:R-:W4:Y:S02]  /*1b00*/  SYNCS.PHASECHK.TRANS64.TRYWAIT P0, [UR17+0x60], R5 ;  /* 0x00006005ff0075a7 */ /* 0x000f240008001111 */
[----:B----4-:R-:W-:Y:S05]  /*1b10*/  @!P0 BRA `(.L_x_29) ;  /* 0x0000006c00208947 */ /* 0x010fea0003800000 */
.L_x_28:
[----:B------:R4:W-:Y:S01]  /*1b20*/  @!P5 SYNCS.ARRIVE.TRANS64 RZ, [UR17], R3 ;  /* 0x00000003ffffd9a7 */ /* 0x0009e20008000011 */
[----:B------:R-:W-:Y:S04]  /*1b30*/  BSSY.RECONVERGENT B0, `(.L_x_30) ;  /* 0x0000003000007945 */ /* 0x000fe80003800200 */
[----:B------:R-:W-:Y:S05]  /*1b40*/  @P4 BRA `(.L_x_31) ;  /* 0x0000000000044947 */ /* 0x000fea0003800000 */
[----:B------:R-:W-:Y:S05]  /*1b50*/  BPT.TRAP 0x1 ;  /* 0x000000040000795c */ /* 0x000fea0000300000 */
.L_x_31:
[----:B------:R-:W-:Y:S05]  /*1b60*/  BSYNC.RECONVERGENT B0 ;  /* 0x0000000000007941 */ /* 0x000fea0003800200 */
.L_x_30:
        /* <DEDUP_REMOVED lines=20> */
[----:B------:R-:W-:Y:S01]  /*1cb0*/  UIADD3 UR8, UPT, UPT, UR8, 0x20400, URZ ;  /* 0x0002040008087890 */ /* 0x000fe2000fffe0ff */
[----:B------:R-:W-:Y:S01]  /*1cc0*/  UMOV UR9, UR17 ;  /* 0x0000001100097c82 */ /* 0x000fe20008000000 */
[----:B------:R-:W-:Y:S01]  /*1cd0*/  UMOV UR10, UR18 ;  /* 0x00000012000a7c82 */ /* 0x000fe20008000000 */
[----:B------:R-:W-:Y:S01]  /*1ce0*/  UIADD3 UR24, UPT, UPT, UR24, 0x1, URZ ;  /* 0x0000000118187890 */ /* 0x000fe2000fffe0ff */
[----:B------:R-:W-:-:S03]  /*1cf0*/  UMOV UR25, UR6 ;  /* 0x0000000600197c82 */ /* 0x000fc60008000000 */
[----:B------:R1:W-:Y:S01]  /*1d00*/  UTMALDG.3D [UR16], [UR30], desc[UR26] ;  /* 0x00001a101e0075b4 */ /* 0x0003e20008011000 */
[----:B------:R-:W-:Y:S01]  /*1d10*/  UISETP.NE.AND UP0, UPT, UR24, UR21, UPT ;  /* 0x000000151800728c */ /* 0x000fe2000bf05270 */
[----:B------:R1:W-:Y:S08]  /*1d20*/  UTMALDG.3D [UR8], [UR28], desc[UR26] ;  /* 0x00001a081c0075b4 */ /* 0x0003f00008011000 */
[----:B------:R-:W-:Y:S05]  /*1d30*/  BRA.U UP0, `(.L_x_32) ;  /* 0xfffffffd00607547 */ /* 0x000fea000b83ffff */
.L_x_27:
[C---:B-1----:R-:W-:Y:S01]  /*1d40*/  LEA R2, R14.reuse, UR4, 0x3 ;  /* 0x000000040e027c11 */ /* 0x042fe2000f8e18ff */
[----:B------:R-:W-:Y:S01]  /*1d50*/  NOP ;  /* 0x0000000000007918 */ /* 0x000fe20000000000 */
[----:B----4-:R-:W-:Y:S02]  /*1d60*/  SHF.L.U32 R3, R13, 0x1f, RZ ;  /* 0x0000001f0d037819 */ /* 0x010fe400000006ff */
[----:B------:R-:W-:Y:S02]  /*1d70*/  LEA R4, R14, UR4, 0x4 ;  /* 0x000000040e047c11 */ /* 0x000fe4000f8e20ff */
[----:B------:R-:W1:Y:S02]  /*1d80*/  SYNCS.PHASECHK.TRANS64.TRYWAIT P0, [R2+URZ+0xf0], R3 ;  /* 0x0000f003020075a7 */ /* 0x000e6400080011ff */
[----:B-1----:R-:W-:Y:S05]  /*1d90*/  @!P0 BRA `(.L_x_33) ;  /* 0x0000006800988947 */ /* 0x002fea0003800000 */
.L_x_119:
[----:B------:R-:W4:Y:S01]  /*1da0*/  LDS.128 R4, [R4+0x180] ;  /* 0x0001800004047984 */ /* 0x000f220000000c00 */
[----:B---3--:R-:W-:Y:S01]  /*1db0*/  ISETP.GE.AND P0, PT, R72, 0x1, PT ;  /* 0x000000014800780c */ /* 0x008fe20003f06270 */
[----:B-1----:R-:W-:Y:S01]  /*1dc0*/  VIADD R2, R2, 0x100 ;  /* 0x0000010002027836 */ /* 0x002fe20000000000 */
[----:B------:R-:W-:Y:S01]  /*1dd0*/  @!PT LDS RZ, [RZ] ;  /* 0x00000000fffff984 */ /* 0x000fe20000000800 */
[----:B------:R-:W-:Y:S01]  /*1de0*/  @!PT LDS RZ, [RZ] ;  /* 0x00000000fffff984 */ /* 0x000fe20000000800 */
[----:B------:R-:W-:Y:S01]  /*1df0*/  @!PT LDS RZ, [RZ] ;  /* 0x00000000fffff984 */ /* 0x000fe20000000800 */
[----:B------:R-:W-:Y:S01]  /*1e00*/  @!PT LDS RZ, [RZ] ;  /* 0x00000000fffff984 */ /* 0x000fe20000000800 */
[----:B------:R1:W-:Y:S06]  /*1e10*/  MEMBAR.ALL.CTA ;  /* 0x0000000000007992 */ /* 0x0003ec0000008000 */
[----:B-1----:R-:W1:Y:S01]  /*1e20*/  FENCE.VIEW.ASYNC.S ;  /* 0x00000000000073c6 */ /* 0x002e620000000000 */
[----:B------:R-:W-:-:S04]  /*1e30*/  PRMT R2, RZ, 0x654, R2 ;  /* 0x00000654ff027816 */ /* 0x000fc80000000002 */
[----:B-1----:R1:W-:Y:S01]  /*1e40*/  SYNCS.ARRIVE.TRANS64.RED.A1T0 RZ, [R2+URZ], RZ ;  /* 0x000000ff02ff79a7 */ /* 0x0023e200081004ff */
[----:B----4-:R-:W-:-:S13]  /*1e50*/  LOP3.LUT P2, RZ, R6, 0x1, RZ, 0xc0, !PT ;  /* 0x0000000106ff7812 */ /* 0x010fda000784c0ff */
[----:B------:R-:W-:Y:S01]  /*1e60*/  @P2 SHF.R.U32.HI R3, RZ, 0x10, R5 ;  /* 0x00000010ff032819 */ /* 0x000fe20000011605 */
[----:B------:R-:W-:Y:S01]  /*1e70*/  VOTEU.ANY UP0, P2 ;  /* 0x0000000000ff7886 */ /* 0x000fe20001000100 */
[----:B------:R-:W-:Y:S02]  /*1e80*/  @P2 MOV R11, R4 ;  /* 0x00000004000b2202 */ /* 0x000fe40000000f00 */
[----:B------:R-:W-:Y:S02]  /*1e90*/  @P2 R2UR.BROADCAST UR8, R3 ;  /* 0x00000000030822ca */ /* 0x000fe400008e0000 */
[----:B------:R-:W-:-:S11]  /*1ea0*/  @P2 LOP3.LUT R8, R5, 0xffff, RZ, 0xc0, !PT ;  /* 0x0000ffff05082812 */ /* 0x000fd600078ec0ff */
[----:B------:R-:W-:Y:S01]  /*1eb0*/  @UP0 UMOV UR36, UR8 ;  /* 0x0000000800240c82 */ /* 0x000fe20008000000 */
[----:B-1----:R-:W-:Y:S05]  /*1ec0*/  @!P0 BRA `(.L_x_34) ;  /* 0x0000000000b88947 */ /* 0x002fea0003800000 */
[----:B------:R-:W2:Y:S01]  /*1ed0*/  LDC.64 R4, c[0x0][0xb18] ;  /* 0x0002c600ff047b82 */ /* 0x000ea20000000a00 */
[----:B------:R-:W-:-:S07]  /*1ee0*/  ISETP.NE.AND P3, PT, R72, 0x1, PT ;  /* 0x000000014800780c */ /* 0x000fce0003f65270 */
[----:B------:R-:W1:Y:S08]  /*1ef0*/  LDC.64 R6, c[0x0][0xb10] ;  /* 0x0002c400ff067b82 */ /* 0x000e700000000a00 */
[----:B------:R-:W3:Y:S08]  /*1f00*/  LDC R16, c[0x0][0xb20] ;  /* 0x0002c800ff107b82 */ /* 0x000ef00000000800 */
[----:B------:R-:W4:Y:S01]  /*1f10*/  LDC R18, c[0x0][0xb0c] ;  /* 0x0002c300ff127b82 */ /* 0x000f220000000800 */
[----:B--2---:R-:W-:Y:S01]  /*1f20*/  IMAD.HI.U32 R17, R0, R5, RZ ;  /* 0x0000000500117227 */ /* 0x004fe200078e00ff */
[----:B------:R-:W-:-:S03]  /*1f30*/  ISETP.NE.AND P0, PT, R4, 0x1, PT ;  /* 0x000000010400780c */ /* 0x000fc60003f05270 */
[----:B------:R-:W-:-:S03]  /*1f40*/  IMAD.HI.U32 R5, R8, R5, RZ ;  /* 0x0000000508057227 */ /* 0x000fc600078e00ff */
[----:B------:R-:W2:Y:S01]  /*1f50*/  LDC.64 R2, c[0x0][0xb28] ;  /* 0x0002ca00ff027b82 */ /* 0x000ea20000000a00 */
[----:B-1----:R-:W-:-:S04]  /*1f60*/  IMAD.HI.U32 R20, R9, R6, RZ ;  /* 0x0000000609147227 */ /* 0x002fc800078e00ff */
[----:B------:R-:W-:Y:S01]  /*1f70*/  IMAD.HI.U32 R22, R11, R6, RZ ;  /* 0x000000060b167227 */ /* 0x000fe200078e00ff */
[----:B------:R-:W-:Y:S02]  /*1f80*/  SHF.R.U32.HI R20, RZ, R7, R20 ;  /* 0x00000007ff147219 */ /* 0x000fe40000011614 */
[-C--:B---3--:R-:W-:Y:S02]  /*1f90*/  SHF.R.U32.HI R17, RZ, R16.reuse, R17 ;  /* 0x00000010ff117219 */ /* 0x088fe40000011611 */
[----:B------:R-:W-:Y:S02]  /*1fa0*/  SHF.R.U32.HI R5, RZ, R16, R5 ;  /* 0x00000010ff057219 */ /* 0x000fe40000011605 */
[----:B------:R-:W-:Y:S02]  /*1fb0*/  SEL R17, R0, R17, !P0 ;  /* 0x0000001100117207 */ /* 0x000fe40004000000 */
[----:B------:R-:W-:Y:S02]  /*1fc0*/  SHF.R.U32.HI R22, RZ, R7, R22 ;  /* 0x00000007ff167219 */ /* 0x000fe40000011616 */
[----:B----4-:R-:W-:-:S02]  /*1fd0*/  ISETP.NE.AND P1, PT, R18, 0x1, PT ;  /* 0x000000011200780c */ /* 0x010fc40003f25270 */
[----:B------:R-:W-:Y:S02]  /*1fe0*/  SEL R5, R8, R5, !P0 ;  /* 0x0000000508057207 */ /* 0x000fe40004000000 */
[----:B------:R-:W-:Y:S02]  /*1ff0*/  SEL R19, R9, R20, !P1 ;  /* 0x0000001409137207 */ /* 0x000fe40004800000 */
[----:B------:R-:W-:Y:S01]  /*2000*/  SEL R7, R11, R22, !P1 ;  /* 0x000000160b077207 */ /* 0x000fe20004800000 */
[----:B--2---:R-:W-:-:S04]  /*2010*/  IMAD.HI.U32 R20, R17, R2, RZ ;  /* 0x0000000211147227 */ /* 0x004fc800078e00ff */
[----:B------:R-:W-:Y:S01]  /*2020*/  IMAD.HI.U32 R6, R19, R2, RZ ;  /* 0x0000000213067227 */ /* 0x000fe200078e00ff */
[----:B------:R-:W-:-:S04]  /*2030*/  @P3 SHF.R.U32.HI R17, RZ, R3, R20 ;  /* 0x00000003ff113219 */ /* 0x000fc80000011614 */
[----:B------:R-:W-:Y:S01]  /*2040*/  @P3 SHF.R.U32.HI R19, RZ, R3, R6 ;  /* 0x00000003ff133219 */ /* 0x000fe20000011606 */
[----:B------:R-:W-:-:S04]  /*2050*/  IMAD R17, R72, R17, RZ ;  /* 0x0000001148117224 */ /* 0x000fc800078e02ff */
[----:B------:R-:W-:Y:S01]  /*2060*/  IMAD R6, R72, R19, RZ ;  /* 0x0000001348067224 */ /* 0x000fe200078e02ff */
[C---:B------:R-:W-:Y:S02]  /*2070*/  ISETP.GE.AND P0, PT, R5.reuse, R17, PT ;  /* 0x000000110500720c */ /* 0x040fe40003f06270 */
[----:B------:R-:W-:Y:S02]  /*2080*/  IADD3 R17, PT, PT, -R5, RZ, RZ ;  /* 0x000000ff05117210 */ /* 0x000fe40007ffe1ff */
[----:B------:R-:W-:Y:S01]  /*2090*/  ISETP.GE.OR P0, PT, R7, R6, P0 ;  /* 0x000000060700720c */ /* 0x000fe20000706670 */
[----:B------:R-:W-:-:S04]  /*20a0*/  IMAD.HI.U32 R6, R5, R2, RZ ;  /* 0x0000000205067227 */ /* 0x000fc800078e00ff */
[----:B------:R-:W-:Y:S01]  /*20b0*/  IMAD R8, R4, R17, R8 ;  /* 0x0000001104087224 */ /* 0x000fe200078e0208 */
[----:B------:R-:W-:-:S04]  /*20c0*/  SHF.R.U32.HI R6, RZ, R3, R6 ;  /* 0x00000003ff067219 */ /* 0x000fc80000011606 */
[----:B------:R-:W-:-:S03]  /*20d0*/  SEL R6, R5, R6, !P3 ;  /* 0x0000000605067207 */ /* 0x000fc60005800000 */
[----:B------:R-:W-:-:S04]  /*20e0*/  @!P0 IMAD.HI.U32 R16, R7, R2, RZ ;  /* 0x0000000207108227 */ /* 0x000fc800078e00ff */
[----:B------:R-:W-:Y:S01]  /*20f0*/  IMAD.MOV R2, RZ, RZ, -R6 ;  /* 0x000000ffff027224 */ /* 0x000fe200078e0a06 */
[----:B------:R-:W-:-:S03]  /*2100*/  @!P0 SHF.R.U32.HI R16, RZ, R3, R16 ;  /* 0x00000003ff108219 */ /* 0x000fc60000011610 */
[----:B------:R-:W-:Y:S01]  /*2110*/  IMAD R2, R72, R2, R5 ;  /* 0x0000000248027224 */ /* 0x000fe200078e0205 */
        /* <DEDUP_REMOVED lines=9> */
.L_x_34:
[----:B------:R-:W1:Y:S02]  /*21b0*/  LDCU UR8, c[0x0][0xb30] ;  /* 0x00016600ff0877ac */ /* 0x000e640008000800 */
[----:B-1----:R-:W-:-:S09]  /*21c0*/  UISETP.NE.AND UP0, UPT, UR8, 0x1, UPT ;  /* 0x000000010800788c */ /* 0x002fd2000bf05270 */
[----:B------:R-:W-:Y:S05]  /*21d0*/  BRA.U UP0, `(.L_x_35) ;  /* 0x0000000100407547 */ /* 0x000fea000b800000 */
[----:B------:R-:W1:Y:S08]  /*21e0*/  LDC.64 R4, c[0x0][0xb10] ;  /* 0x0002c400ff047b82 */ /* 0x000e700000000a00 */
[----:B------:R-:W3:Y:S08]  /*21f0*/  LDC.64 R2, c[0x0][0xb18] ;  /* 0x0002c600ff027b82 */ /* 0x000ef00000000a00 */
[----:B------:R-:W4:Y:S08]  /*2200*/  LDC R6, c[0x0][0xb20] ;  /* 0x0002c800ff067b82 */ /* 0x000f300000000800 */
[----:B------:R-:W2:Y:S01]  /*2210*/  LDC R16, c[0x0][0xb0c] ;  /* 0x0002c300ff107b82 */ /* 0x000ea20000000800 */
[----:B-1----:R-:W-:-:S05]  /*2220*/  IMAD.HI.U32 R4, R11, R4, RZ ;  /* 0x000000040b047227 */ /* 0x002fca00078e00ff */
[----:B------:R-:W-:Y:S01]  /*2230*/  SHF.R.U32.HI R4, RZ, R5, R4 ;  /* 0x00000005ff047219 */ /* 0x000fe20000011604 */
[----:B---3--:R-:W-:Y:S01]  /*2240*/  IMAD.HI.U32 R3, R8, R3, RZ ;  /* 0x0000000308037227 */ /* 0x008fe200078e00ff */
[----:B------:R-:W-:-:S04]  /*2250*/  ISETP.NE.AND P0, PT, R2, 0x1, PT ;  /* 0x000000010200780c */ /* 0x000fc80003f05270 */
[----:B----4-:R-:W-:-:S04]  /*2260*/  SHF.R.U32.HI R3, RZ, R6, R3 ;  /* 0x00000006ff037219 */ /* 0x010fc80000011603 */
[----:B------:R-:W-:Y:S02]  /*2270*/  SEL R3, R8, R3, !P0 ;  /* 0x0000000308037207 */ /* 0x000fe40004000000 */
[----:B--2---:R-:W-:-:S04]  /*2280*/  ISETP.NE.AND P1, PT, R16, 0x1, PT ;  /* 0x000000011000780c */ /* 0x004fc80003f25270 */
[----:B------:R-:W-:-:S05]  /*2290*/  SEL R4, R11, R4, !P1 ;  /* 0x000000040b047207 */ /* 0x000fca0004800000 */
[----:B------:R-:W-:Y:S02]  /*22a0*/  IMAD.IADD R5, R3, 0x1, -R4 ;  /* 0x0000000103057824 */ /* 0x000fe400078e0a04 */
[----:B------:R-:W-:Y:S02]  /*22b0*/  IMAD.IADD R3, R4, 0x1, -R3 ;  /* 0x0000000104037824 */ /* 0x000fe400078e0a03 */
[----:B------:R-:W-:Y:S02]  /*22c0*/  IMAD R11, R5, R16, R11 ;  /* 0x00000010050b7224 */ /* 0x000fe400078e020b */
[----:B------:R-:W-:-:S07]  /*22d0*/  IMAD R8, R3, R2, R8 ;  /* 0x0000000203087224 */ /* 0x000fce00078e0208 */
.L_x_35:
[----:B------:R-:W-:Y:S01]  /*22e0*/  VIADD R14, R14, 0x1 ;  /* 0x000000010e0e7836 */ /* 0x000fe20000000000 */
[----:B------:R-:W-:Y:S01]  /*22f0*/  UPLOP3.LUT UP3, UPT, UPT, UPT, UPT, 0x80, 0x8 ;  /* 0x000000000008789c */ /* 0x000fe20003f6f070 */
[----:B------:R-:W-:Y:S02]  /*2300*/  IMAD.IADD R21, R11, 0x1, R174 ;  /* 0x000000010b157824 */ /* 0x000fe400078e02ae */
[----:B------:R-:W-:Y:S01]  /*2310*/  IMAD.IADD R20, R8, 0x1, R147 ;  /* 0x0000000108147824 */ /* 0x000fe200078e0293 */
[----:B------:R-:W-:-:S04]  /*2320*/  ISETP.NE.AND P0, PT, R14, 0x2, PT ;  /* 0x000000020e00780c */ /* 0x000fc80003f05270 */
[----:B------:R-:W-:Y:S02]  /*2330*/  SEL R2, RZ, 0x1, P0 ;  /* 0x00000001ff027807 */ /* 0x000fe40000000000 */
[----:B------:R-:W-:Y:S02]  /*2340*/  SEL R14, R14, RZ, P0 ;  /* 0x000000ff0e0e7207 */ /* 0x000fe40000000000 */
[----:B------:R-:W-:Y:S01]  /*2350*/  LOP3.LUT R13, R13, R2, RZ, 0x3c, !PT ;  /* 0x000000020d0d7212 */ /* 0x000fe200078e3cff */
[----:B------:R-:W-:Y:S06]  /*2360*/  @P2 BRA `(.L_x_36) ;  /* 0xfffffff0009c2947 */ /* 0x000fec000383ffff */
[----:B------:R-:W-:Y:S01]  /*2370*/  UIADD3 UR4, UPT, UPT, UR4, 0x60, URZ ;  /* 0x0000006004047890 */ /* 0x000fe2000fffe0ff */
[----:B------:R-:W-:-:S03]  /*2380*/  SHF.L.U32 R3, R15, 0x1f, RZ ;  /* 0x0000001f0f037819 */ /* 0x000fc600000006ff */
[----:B------:R-:W-:-:S09]  /*2390*/  ULEA UR5, UR6, UR4, 0x3 ;  /* 0x0000000406057291 */ /* 0x000fd2000f8e18ff */
[----:B------:R-:W1:Y:S02]  /*23a0*/  SYNCS.PHASECHK.TRANS64.TRYWAIT P0, [UR5], R3 ;  /* 0x00000003ff0075a7 */ /* 0x000e640008001105 */
[----:B-1----:R-:W-:Y:S05]  /*23b0*/  @!P0 BRA `(.L_x_37) ;  /* 0x0000006400248947 */ /* 0x002fea0003800000 */
.L_x_121:
[----:B------:R-:W-:-:S04]  /*23c0*/  UIADD3 UR6, UPT, UPT, UR6, 0x1, URZ ;  /* 0x0000000106067890 */ /* 0x000fc8000fffe0ff */
[----:B------:R-:W-:-:S04]  /*23d0*/  UISETP.NE.AND UP0, UPT, UR6, 0xc, UPT ;  /* 0x0000000c0600788c */ /* 0x000fc8000bf05270 */
[----:B------:R-:W-:Y:S02]  /*23e0*/  USEL UR7, URZ, 0x1, UP0 ;  /* 0x00000001ff077887 */ /* 0x000fe40008000000 */
[----:B------:R-:W-:-:S04]  /*23f0*/  USEL UR6, UR6, URZ, UP0 ;  /* 0x000000ff06067287 */ /* 0x000fc80008000000 */
[----:B------:R-:W-:Y:S01]  /*2400*/  ULEA UR5, UR6, UR4, 0x3 ;  /* 0x0000000406057291 */ /* 0x000fe2000f8e18ff */
[----:B------:R-:W-:-:S04]  /*2410*/  LOP3.LUT R2, R15, UR7, RZ, 0x3c, !PT ;  /* 0x000000070f027c12 */ /* 0x000fc8000f8e3cff */
[----:B-1----:R-:W-:-:S04]  /*2420*/  SHF.L.U32 R3, R2, 0x1f, RZ ;  /* 0x0000001f02037819 */ /* 0x002fc800000006ff */
[----:B------:R-:W1:Y:S02]  /*2430*/  SYNCS.PHASECHK.TRANS64.TRYWAIT P0, [UR5], R3 ;  /* 0x00000003ff0075a7 */ /* 0x000e640008001105 */
[----:B-1----:R-:W-:Y:S05]  /*2440*/  @!P0 BRA `(.L_x_38) ;  /* 0x0000006400188947 */ /* 0x002fea0003800000 */
.L_x_123:
        /* <DEDUP_REMOVED lines=9> */
.L_x_125:
        /* <DEDUP_REMOVED lines=9> */
.L_x_127:
        /* <DEDUP_REMOVED lines=9> */
.L_x_129:
        /* <DEDUP_REMOVED lines=9> */
.L_x_131:
        /* <DEDUP_REMOVED lines=9> */
.L_x_133:
        /* <DEDUP_REMOVED lines=9> */
.L_x_135:
        /* <DEDUP_REMOVED lines=9> */
.L_x_137:
        /* <DEDUP_REMOVED lines=9> */
.L_x_139:
        /* <DEDUP_REMOVED lines=9> */
.L_x_141:
[----:B------:R-:W-:-:S04]  /*2960*/  UIADD3 UR6, UPT, UPT, UR6, 0x1, URZ ;  /* 0x0000000106067890 */ /* 0x000fc8000fffe0ff */
[----:B------:R-:W-:-:S04]  /*2970*/  UISETP.NE.AND UP0, UPT, UR6, 0xc, UPT ;  /* 0x0000000c0600788c */ /* 0x000fc8000bf05270 */
[----:B------:R-:W-:Y:S02]  /*2980*/  USEL UR5, URZ, 0x1, UP0 ;  /* 0x00000001ff057887 */ /* 0x000fe40008000000 */
[----:B------:R-:W-:-:S04]  /*2990*/  USEL UR6, UR6, URZ, UP0 ;  /* 0x000000ff06067287 */ /* 0x000fc80008000000 */
[----:B------:R-:W-:Y:S01]  /*29a0*/  ULEA UR6, UR6, UR4, 0x3 ;  /* 0x0000000406067291 */ /* 0x000fe2000f8e18ff */
[----:B-1----:R-:W-:-:S04]  /*29b0*/  LOP3.LUT R3, R2, UR5, RZ, 0x3c, !PT ;  /* 0x0000000502037c12 */ /* 0x002fc8000f8e3cff */
[----:B------:R-:W-:Y:S01]  /*29c0*/  SHF.L.U32 R3, R3, 0x1f, RZ ;  /* 0x0000001f03037819 */ /* 0x000fe200000006ff */
[----:B--2---:R-:W-:-:S07]  /*29d0*/  IMAD.U32 R0, RZ, RZ, UR6 ;  /* 0x00000006ff007e24 */ /* 0x004fce000f8e00ff */
.L_x_48:
[----:B-1----:R1:W2:Y:S02]  /*29e0*/  SYNCS.PHASECHK.TRANS64.TRYWAIT P0, [R0+URZ], R3 ;  /* 0x00000003000075a7 */ /* 0x0022a400080011ff */
[----:B--2---:R-:W-:Y:S05]  /*29f0*/  @!P0 NANOSLEEP.SYNCS 0x989680 ;  /* 0x009896800000895d */ /* 0x004fea0003900000 */
[----:B------:R-:W2:Y:S02]  /*2a00*/  @!P0 SYNCS.PHASECHK.TRANS64 P0, [R0+URZ], R3 ;  /* 0x00000003000085a7 */ /* 0x000ea400080010ff */
[----:B--2---:R-:W-:Y:S05]  /*2a10*/  @P0 EXIT ;  /* 0x000000000000094d */ /* 0x004fea0003800000 */
[----:B------:R-:W-:Y:S05]  /*2a20*/  BRA `(.L_x_48) ;  /* 0xfffffffc00ec7947 */ /* 0x000fea000383ffff */
.L_x_18:
[----:B------:R-:W-:-:S04]  /*2a30*/  UISETP.NE.AND UP0, UPT, UR37, URZ, UPT ;  /* 0x000000ff2500728c */ /* 0x000fc8000bf05270 */
[----:B------:R-:W-:-:S09]  /*2a40*/  UISETP.NE.OR UP0, UPT, UR8, 0x1, UP0 ;  /* 0x000000010800788c */ /* 0x000fd20008705670 */
[----:B------:R-:W-:Y:S05]  /*2a50*/  BRA.U UP0, `(.L_x_49) ;  /* 0x0000000500487547 */ /* 0x000fea000b800000 */
[----:B------:R-:W-:Y:S01]  /*2a60*/  ISETP.NE.AND P2, PT, R2, RZ, PT ;  /* 0x000000ff0200720c */ /* 0x000fe20003f45270 */
[----:B------:R-:W-:Y:S01]  /*2a70*/  IMAD.MOV.U32 R12, RZ, RZ, 0x1 ;  /* 0x00000001ff0c7424 */ /* 0x000fe200078e00ff */
[----:B------:R-:W-:Y:S02]  /*2a80*/  CS2R R10, SRZ ;  /* 0x00000000000a7805 */ /* 0x000fe4000001ff00 */
[----:B------:R-:W-:Y:S01]  /*2a90*/  CS2R R8, SRZ ;  /* 0x0000000000087805 */ /* 0x000fe2000001ff00 */
[----:B------:R-:W-:Y:S01]  /*2aa0*/  UMOV UR4, 0x400 ;  /* 0x0000040000047882 */ /* 0x000fe20000000000 */
[----:B------:R-:W-:Y:S01]  /*2ab0*/  UMOV UR6, URZ ;  /* 0x000000ff00067c82 */ /* 0x000fe20008000000 */
[----:B------:R-:W-:-:S12]  /*2ac0*/  ULEA UR37, UR37, UR4, 0x18 ;  /* 0x0000000425257291 */ /* 0x000fd8000f8ec0ff */
.L_x_53:
[----:B------:R-:W-:Y:S02]  /*2ad0*/  LEA R0, R8, UR37, 0x3 ;  /* 0x0000002508007c11 */ /* 0x000fe4000f8e18ff */
[----:B------:R-:W-:-:S03]  /*2ae0*/  SHF.L.U32 R5, R9, 0x1f, RZ ;  /* 0x0000001f09057819 */ /* 0x000fc600000006ff */
[----:B------:R-:W-:Y:S01]  /*2af0*/  VIADD R4, R0, 0x160 ;  /* 0x0000016000047836 */ /* 0x000fe20000000000 */
[----:B------:R-:W1:Y:S02]  /*2b00*/  SYNCS.PHASECHK.TRANS64.TRYWAIT P0, [R0+URZ+0x150], R5 ;  /* 0x00015005000075a7 */ /* 0x000e6400080011ff */
[----:B-1----:R-:W-:Y:S05]  /*2b10*/  @!P0 BRA `(.L_x_50) ;  /* 0x0000006000548947 */ /* 0x002fea0003800000 */
.L_x_142:
[----:B------:R-:W-:Y:S01]  /*2b20*/  ULEA UR5, UR6, UR37, 0x3 ;  /* 0x0000002506057291 */ /* 0x000fe2000f8e18ff */
[----:B------:R-:W-:Y:S02]  /*2b30*/  PRMT R4, RZ, 0x654, R4 ;  /* 0x00000654ff047816 */ /* 0x000fe40000000004 */
[----:B-1----:R-:W-:Y:S01]  /*2b40*/  SHF.L.U32 R5, R12, 0x1f, RZ ;  /* 0x0000001f0c057819 */ /* 0x002fe200000006ff */
[----:B------:R-:W-:Y:S01]  /*2b50*/  UIADD3 UR4, UPT, UPT, UR5, 0xf0, URZ ;  /* 0x000000f005047890 */ /* 0x000fe2000fffe0ff */
[----:B------:R1:W-:Y:S05]  /*2b60*/  SYNCS.ARRIVE.TRANS64.RED.A1T0 RZ, [R4+URZ], RZ ;  /* 0x000000ff04ff79a7 */ /* 0x0003ea00081004ff */
[----:B------:R-:W-:Y:S01]  /*2b70*/  IMAD.U32 R7, RZ, RZ, UR4 ;  /* 0x00000004ff077e24 */ /* 0x000fe2000f8e00ff */
[----:B------:R-:W2:Y:S04]  /*2b80*/  SYNCS.PHASECHK.TRANS64.TRYWAIT P0, [UR5+0x100], R5 ;  /* 0x00010005ff0075a7 */ /* 0x000ea80008001105 */
[----:B------:R-:W-:Y:S01]  /*2b90*/  PRMT R6, R2, 0x654, R7 ;  /* 0x0000065402067816 */ /* 0x000fe20000000007 */
[----:B-1----:R-:W-:Y:S01]  /*2ba0*/  @!P2 IMAD.MOV.U32 R4, RZ, RZ, 0x10 ;  /* 0x00000010ff04a424 */ /* 0x002fe200078e00ff */
[----:B--2---:R-:W-:Y:S06]  /*2bb0*/  @!P0 BRA `(.L_x_51) ;  /* 0x0000006000408947 */ /* 0x004fec0003800000 */
.L_x_144:
[----:B------:R-:W-:Y:S01]  /*2bc0*/  ULEA UR4, UR6, UR37, 0x4 ;  /* 0x0000002506047291 */ /* 0x000fe2000f8e20ff */
[----:B------:R-:W-:Y:S01]  /*2bd0*/  SEL R3, R6, R3, !P2 ;  /* 0x0000000306037207 */ /* 0x000fe20005000000 */
[----:B------:R-:W-:Y:S01]  /*2be0*/  UIADD3 UR5, UPT, UPT, UR5, 0xf0, URZ ;  /* 0x000000f005057890 */ /* 0x000fe2000fffe0ff */
[----:B-1----:R-:W-:Y:S01]  /*2bf0*/  LEA R0, R11, UR37, 0x3 ;  /* 0x000000250b007c11 */ /* 0x002fe2000f8e18ff */
[----:B------:R-:W-:Y:S01]  /*2c00*/  UIADD3 UR4, UPT, UPT, UR4, 0x180, URZ ;  /* 0x0000018004047890 */ /* 0x000fe2000fffe0ff */
[----:B------:R-:W-:Y:S01]  /*2c10*/  SHF.L.U32 R5, R10, 0x1f, RZ ;  /* 0x0000001f0a057819 */ /* 0x000fe200000006ff */
[----:B------:R1:W-:Y:S01]  /*2c20*/  @!P2 SYNCS.ARRIVE.TRANS64.RED RZ, [R3+URZ], R4 ;  /* 0x0000000403ffa9a7 */ /* 0x0003e200080004ff */
[----:B------:R-:W-:Y:S01]  /*2c30*/  UIADD3 UR6, UPT, UPT, UR6, 0x1, URZ ;  /* 0x0000000106067890 */ /* 0x000fe2000fffe0ff */
[----:B------:R-:W-:-:S03]  /*2c40*/  VIADD R8, R8, 0x1 ;  /* 0x0000000108087836 */ /* 0x000fc60000000000 */
[----:B------:R-:W-:Y:S02]  /*2c50*/  UISETP.NE.AND UP0, UPT, UR6, 0x2, UPT ;  /* 0x000000020600788c */ /* 0x000fe4000bf05270 */
[----:B------:R-:W-:Y:S06]  /*2c60*/  UGETNEXTWORKID.BROADCAST [UR4], [UR5] ;  /* 0x00000000040073ca */ /* 0x000fec0008000100 */
[----:B------:R-:W-:Y:S01]  /*2c70*/  USEL UR4, URZ, 0x1, UP0 ;  /* 0x00000001ff047887 */ /* 0x000fe20008000000 */
[----:B------:R-:W-:Y:S01]  /*2c80*/  ISETP.NE.AND P0, PT, R8, 0x2, PT ;  /* 0x000000020800780c */ /* 0x000fe20003f05270 */
[----:B------:R-:W-:Y:S01]  /*2c90*/  USEL UR6, UR6, URZ, UP0 ;  /* 0x000000ff06067287 */ /* 0x000fe20008000000 */
[----:B------:R-:W2:Y:S03]  /*2ca0*/  SYNCS.PHASECHK.TRANS64.TRYWAIT P1, [R0+URZ+0xf0], R5 ;  /* 0x0000f005000075a7 */ /* 0x000ea600080211ff */
[----:B------:R-:W-:Y:S01]  /*2cb0*/  LOP3.LUT R12, R12, UR4, RZ, 0x3c, !PT ;  /* 0x000000040c0c7c12 */ /* 0x000fe2000f8e3cff */
[----:B-12---:R-:W-:Y:S07]  /*2cc0*/  @!P1 BRA `(.L_x_52) ;  /* 0x0000006000149947 */ /* 0x006fee0003800000 */
.L_x_145:
[C---:B------:R-:W-:Y:S01]  /*2cd0*/  LEA R4, R11.reuse, UR37, 0x4 ;  /* 0x000000250b047c11 */ /* 0x040fe2000f8e20ff */
[----:B-1----:R-:W-:Y:S01]  /*2ce0*/  VIADD R0, R0, 0x100 ;  /* 0x0000010000007836 */ /* 0x002fe20000000000 */
[----:B------:R-:W-:Y:S01]  /*2cf0*/  SEL R8, R8, RZ, P0 ;  /* 0x000000ff08087207 */ /* 0x000fe20000000000 */
[----:B------:R-:W-:-:S03]  /*2d00*/  VIADD R11, R11, 0x1 ;  /* 0x000000010b0b7836 */ /* 0x000fc60000000000 */
[----:B------:R-:W1:Y:S01]  /*2d10*/  LDS.128 R4, [R4+0x180] ;  /* 0x0001800004047984 */ /* 0x000e620000000c00 */
[----:B------:R-:W-:Y:S02]  /*2d20*/  PRMT R0, RZ, 0x654, R0 ;  /* 0x00000654ff007816 */ /* 0x000fe40000000000 */
[C---:B------:R-:W-:Y:S01]  /*2d30*/  ISETP.NE.AND P1, PT, R11.reuse, 0x2, PT ;  /* 0x000000020b00780c */ /* 0x040fe20003f25270 */
[----:B------:R-:W-:Y:S01]  /*2d40*/  @!PT LDS RZ, [RZ] ;  /* 0x00000000fffff984 */ /* 0x000fe20000000800 */
[----:B------:R-:W-:Y:S01]  /*2d50*/  @!PT LDS RZ, [RZ] ;  /* 0x00000000fffff984 */ /* 0x000fe20000000800 */
[----:B------:R-:W-:Y:S01]  /*2d60*/  @!PT LDS RZ, [RZ] ;  /* 0x00000000fffff984 */ /* 0x000fe20000000800 */
[----:B------:R-:W-:Y:S01]  /*2d70*/  @!PT LDS RZ, [RZ] ;  /* 0x00000000fffff984 */ /* 0x000fe20000000800 */
[----:B------:R2:W-:Y:S06]  /*2d80*/  MEMBAR.ALL.CTA ;  /* 0x0000000000007992 */ /* 0x0005ec0000008000 */
[----:B--2---:R-:W2:Y:S01]  /*2d90*/  FENCE.VIEW.ASYNC.S ;  /* 0x00000000000073c6 */ /* 0x004ea20000000000 */
[----:B------:R-:W-:Y:S01]  /*2da0*/  SEL R11, R11, RZ, P1 ;  /* 0x000000ff0b0b7207 */ /* 0x000fe20000800000 */
[----:B--2---:R2:W-:Y:S01]  /*2db0*/  SYNCS.ARRIVE.TRANS64.RED.A1T0 RZ, [R0+URZ], RZ ;  /* 0x000000ff00ff79a7 */ /* 0x0045e200081004ff */
[----:B-1----:R-:W-:-:S02]  /*2dc0*/  LOP3.LUT P3, RZ, R6, 0x1, RZ, 0xc0, !PT ;  /* 0x0000000106ff7812 */ /* 0x002fc4000786c0ff */
[----:B------:R-:W-:-:S04]  /*2dd0*/  SEL R5, RZ, 0x1, P1 ;  /* 0x00000001ff057807 */ /* 0x000fc80000800000 */
[----:B------:R-:W-:Y:S02]  /*2de0*/  LOP3.LUT R10, R10, R5, RZ, 0x3c, !PT ;  /* 0x000000050a0a7212 */ /* 0x000fe400078e3cff */
[----:B--2---:R-:W-:-:S04]  /*2df0*/  SEL R0, RZ, 0x1, P0 ;  /* 0x00000001ff007807 */ /* 0x004fc80000000000 */
[----:B------:R-:W-:Y:S01]  /*2e00*/  LOP3.LUT R9, R9, R0, RZ, 0x3c, !PT ;  /* 0x0000000009097212 */ /* 0x000fe200078e3cff */
[----:B------:R-:W-:Y:S06]  /*2e10*/  @P3 BRA `(.L_x_53) ;  /* 0xfffffffc002c3947 */ /* 0x000fec000383ffff */
[----:B------:R-:W-:Y:S01]  /*2e20*/  ULEA UR5, UR6, UR37, 0x3 ;  /* 0x0000002506057291 */ /* 0x000fe2000f8e18ff */
[----:B------:R-:W-:-:S08]  /*2e30*/  SHF.L.U32 R3, R12, 0x1f, RZ ;  /* 0x0000001f0c037819 */ /* 0x000fd000000006ff */
[----:B------:R-:W1:Y:S02]  /*2e40*/  SYNCS.PHASECHK.TRANS64 P0, [UR5+0x100], R3 ;  /* 0x00010003ff0075a7 */ /* 0x000e640008001005 */
[----:B-1----:R-:W-:Y:S05]  /*2e50*/  @P0 BRA `(.L_x_54) ;  /* 0x0000000000080947 */ /* 0x002fea0003800000 */
[----:B------:R-:W1:Y:S02]  /*2e60*/  SYNCS.PHASECHK.TRANS64.TRYWAIT P0, [UR5+0x100], R3 ;  /* 0x00010003ff0075a7 */ /* 0x000e640008001105 */
[----:B-1----:R-:W-:Y:S05]  /*2e70*/  @!P0 BRA `(.L_x_55) ;  /* 0x0000005c00bc8947 */ /* 0x002fea0003800000 */
.L_x_54:
[----:B------:R-:W-:-:S04]  /*2e80*/  UIADD3 UR4, UPT, UPT, UR6, 0x1, URZ ;  /* 0x0000000106047890 */ /* 0x000fc8000fffe0ff */
[----:B------:R-:W-:-:S04]  /*2e90*/  UISETP.NE.AND UP0, UPT, UR4, 0x2, UPT ;  /* 0x000000020400788c */ /* 0x000fc8000bf05270 */
[----:B------:R-:W-:Y:S02]  /*2ea0*/  USEL UR7, URZ, 0x1, UP0 ;  /* 0x00000001ff077887 */ /* 0x000fe40008000000 */
[----:B------:R-:W-:-:S04]  /*2eb0*/  USEL UR4, UR4, URZ, UP0 ;  /* 0x000000ff04047287 */ /* 0x000fc80008000000 */
[----:B------:R-:W-:Y:S01]  /*2ec0*/  ULEA UR4, UR4, UR37, 0x3 ;  /* 0x0000002504047291 */ /* 0x000fe2000f8e18ff */
[----:B-1----:R-:W-:-:S04]  /*2ed0*/  LOP3.LUT R3, R12, UR7, RZ, 0x3c, !PT ;  /* 0x000000070c037c12 */ /* 0x002fc8000f8e3cff */
[----:B------:R-:W-:-:S04]  /*2ee0*/  SHF.L.U32 R0, R3, 0x1f, RZ ;  /* 0x0000001f03007819 */ /* 0x000fc800000006ff */
[----:B------:R-:W1:Y:S02]  /*2ef0*/  SYNCS.PHASECHK.TRANS64 P0, [UR4+0x100], R0 ;  /* 0x00010000ff0075a7 */ /* 0x000e640008001004 */
[----:B-1----:R-:W-:Y:S05]  /*2f00*/  @P0 EXIT ;  /* 0x000000000000094d */ /* 0x002fea0003800000 */
[----:B------:R-:W-:Y:S02]  /*2f10*/  SHF.L.U32 R3, R3, 0x1f, RZ ;  /* 0x0000001f03037819 */ /* 0x000fe400000006ff */
[----:B------:R-:W-:-:S07]  /*2f20*/  MOV R0, UR4 ;  /* 0x0000000400007c02 */ /* 0x000fce0008000f00 */
.L_x_56:
[----:B-1----:R1:W2:Y:S02]  /*2f30*/  SYNCS.PHASECHK.TRANS64.TRYWAIT P0, [R0+URZ+0x100], R3 ;  /* 0x00010003000075a7 */ /* 0x0022a400080011ff */
[----:B--2---:R-:W-:Y:S05]  /*2f40*/  @!P0 NANOSLEEP.SYNCS 0x989680 ;  /* 0x009896800000895d */ /* 0x004fea0003900000 */
[----:B------:R-:W2:Y:S02]  /*2f50*/  @!P0 SYNCS.PHASECHK.TRANS64 P0, [R0+URZ+0x100], R3 ;  /* 0x00010003000085a7 */ /* 0x000ea400080010ff */
[----:B--2---:R-:W-:Y:S05]  /*2f60*/  @P0 EXIT ;  /* 0x000000000000094d */ /* 0x004fea0003800000 */
[----:B------:R-:W-:Y:S05]  /*2f70*/  BRA `(.L_x_56) ;  /* 0xfffffffc00ec7947 */ /* 0x000fea000383ffff */
.L_x_49:
[----:B------:R-:W-:-:S09]  /*2f80*/  UISETP.NE.AND UP0, UPT, UR8, URZ, UPT ;  /* 0x000000ff0800728c */ /* 0x000fd2000bf05270 */
[----:B------:R-:W-:Y:S05]  /*2f90*/  BRA.U UP0, `(.L_x_57) ;  /* 0x0000000d007c7547 */ /* 0x000fea000b800000 */
[----:B------:R-:W-:Y:S01]  /*2fa0*/  UMOV UR4, 0x40 ;  /* 0x0000004000047882 */ /* 0x000fe20000000000 */
[----:B------:R-:W-:Y:S01]  /*2fb0*/  NOP ;  /* 0x0000000000007918 */ /* 0x000fe20000000000 */
[----:B------:R-:W-:Y:S01]  /*2fc0*/  ULEA UR4, UR37, UR4, 0x18 ;  /* 0x0000000425047291 */ /* 0x000fe2000f8ec0ff */
[----:B------:R-:W-:Y:S02]  /*2fd0*/  UMOV UR5, 0x400 ;  /* 0x0000040000057882 */ /* 0x000fe40000000000 */
[----:B------:R-:W-:-:S06]  /*2fe0*/  ULEA UR37, UR37, UR5, 0x18 ;  /* 0x0000000525257291 */ /* 0x000fcc000f8ec0ff */
[----:B------:R-:W1:Y:S02]  /*2ff0*/  LDS.U8 R0, [UR4+0x1c] ;  /* 0x00001c04ff007984 */ /* 0x000e640008000000 */
[----:B-1----:R-:W-:-:S13]  /*3000*/  ISETP.NE.AND P0, PT, R0, RZ, PT ;  /* 0x000000ff0000720c */ /* 0x002fda0003f05270 */
[----:B------:R-:W-:Y:S05]  /*3010*/  @P0 BRA `(.L_x_58) ;  /* 0x0000000000580947 */ /* 0x000fea0003800000 */
[----:B------:R-:W-:-:S13]  /*3020*/  ELECT P0, URZ, PT ;  /* 0x0000000000ff782f */ /* 0x000fda0003800000 */
[----:B------:R-:W-:Y:S05]  /*3030*/  @!P0 BRA `(.L_x_59) ;  /* 0x0000000000608947 */ /* 0x000fea0003800000 */
[----:B------:R-:W-:Y:S01]  /*3040*/  UMOV UR5, 0x10 ;  /* 0x0000001000057882 */ /* 0x000fe20000000000 */
[----:B------:R-:W-:Y:S01]  /*3050*/  HFMA2 R0, -RZ, RZ, 0, 5.9604644775390625e-08 ;  /* 0x00000001ff007431 */ /* 0x000fe200000001ff */
[----:B------:R-:W-:-:S03]  /*3060*/  MOV R2, 0xffff ;  /* 0x0000ffff00027802 */ /* 0x000fc60000000f00 */
[----:B------:R-:W-:Y:S04]  /*3070*/  DEPBAR.LE SB1, 0x36 ;  /* 0x00009d800000791a */ /* 0x000fe80000000000 */
[----:B------:R-:W1:Y:S02]  /*3080*/  UTCATOMSWS.FIND_AND_SET.ALIGN UP0, UR5, UR5 ;  /* 0x00000005000575e3 */ /* 0x000e640008000800 */
[----:B-1----:R-:W-:Y:S01]  /*3090*/  MOV R3, UR5 ;  /* 0x0000000500037c02 */ /* 0x002fe20008000f00 */
[----:B------:R-:W-:Y:S06]  /*30a0*/  BRA.U UP0, `(.L_x_60) ;  /* 0x0000000100187547 */ /* 0x000fec000b800000 */
.L_x_61:
[----:B------:R-:W-:Y:S05]  /*30b0*/  NANOSLEEP 0x64 ;  /* 0x000000640000795d */ /* 0x000fea0003800000 */
[----:B------:R-:W-:-:S05]  /*30c0*/  UMOV UR5, 0x10 ;  /* 0x0000001000057882 */ /* 0x000fca0000000000 */
[----:B------:R-:W-:Y:S04]  /*30d0*/  DEPBAR.LE SB1, 0x36 ;  /* 0x00009d800000791a */ /* 0x000fe80000000000 */
[----:B------:R-:W1:Y:S02]  /*30e0*/  UTCATOMSWS.FIND_AND_SET.ALIGN UP0, UR5, UR5 ;  /* 0x00000005000575e3 */ /* 0x000e640008000800 */
[----:B-1----:R-:W-:Y:S01]  /*30f0*/  MOV R3, UR5 ;  /* 0x0000000500037c02 */ /* 0x002fe20008000f00 */
[----:B------:R-:W-:Y:S05]  /*3100*/  BRA.U !UP0, `(.L_x_61) ;  /* 0xfffffffd08e87547 */ /* 0x000fea000b83ffff */
.L_x_60:
[-C--:B------:R-:W-:Y:S02]  /*3110*/  SHF.L.U32 R2, R2, R3.reuse, RZ ;  /* 0x0000000302027219 */ /* 0x080fe400000006ff */
[----:B------:R-:W-:Y:S01]  /*3120*/  SHF.L.U32 R0, R0, R3, RZ ;  /* 0x0000000300007219 */ /* 0x000fe200000006ff */
[----:B------:R-:W-:Y:S02]  /*3130*/  IMAD.SHL.U32 R3, R3, 0x20, RZ ;  /* 0x0000002003037824 */ /* 0x000fe400078e00ff */
[----:B------:R1:W-:Y:S04]  /*3140*/  ATOMS.OR RZ, [UR4+0x14], R2 ;  /* 0x00001402ffff798c */ /* 0x0003e8000b000004 */
[----:B------:R1:W-:Y:S04]  /*3150*/  ATOMS.OR RZ, [UR4+0x18], R0 ;  /* 0x00001800ffff798c */ /* 0x0003e8000b000004 */
[----:B------:R1:W-:Y:S01]  /*3160*/  STS [UR37+0x1a0], R3 ;  /* 0x0001a003ff007988 */ /* 0x0003e20008000825 */
[----:B------:R-:W-:Y:S05]  /*3170*/  BRA `(.L_x_59) ;  /* 0x0000000000107947 */ /* 0x000fea0003800000 */
.L_x_58:
[----:B------:R-:W-:Y:S02]  /*3180*/  MOV R0, 0xffffffff ;  /* 0xffffffff00007802 */ /* 0x000fe40000000f00 */
[----:B------:R-:W-:-:S03]  /*3190*/  MOV R2, 0x31c0 ;  /* 0x000031c000027802 */ /* 0x000fc60000000f00 */
[----:B------:R1:W-:Y:S04]  /*31a0*/  STS [UR37+0x1a0], R0 ;  /* 0x0001a000ff007988 */ /* 0x0003e80008000825 */
[----:B-1-3-5:R-:W-:Y:S05]  /*31b0*/  CALL.REL.NOINC `($__internal_1_$__cuda_sm10x_tcgen05_guardrail_trap_phase_invalid_during_alloc) ;  /* 0x0000006000787944 */ /* 0x02afea0003c00000 */
.L_x_59:
[----:B------:R-:W-:Y:S05]  /*31c0*/  WARPSYNC.ALL ;  /* 0x0000000000007948 */ /* 0x000fea0003800000 */
[----:B------:R-:W2:Y:S01]  /*31d0*/  S2UR UR6, SR_CgaCtaId ;  /* 0x00000000000679c3 */ /* 0x000ea20000008800 */
[----:B------:R-:W-:Y:S01]  /*31e0*/  UMOV UR4, 0x400 ;  /* 0x0000040000047882 */ /* 0x000fe20000000000 */
[----:B------:R-:W-:-:S06]  /*31f0*/  NOP ;  /* 0x0000000000007918 */ /* 0x000fcc0000000000 */
[----:B------:R-:W-:Y:S06]  /*3200*/  BAR.ARV 0x6, 0xa0 ;  /* 0x0182800000007b1d */ /* 0x000fec0000002000 */
[----:B------:R-:W4:Y:S01]  /*3210*/  LDCU UR7, c[0x0][0x38c] ;  /* 0x00007180ff0777ac */ /* 0x000f220008000800 */
[----:B------:R-:W-:Y:S01]  /*3220*/  IMAD.MOV.U32 R11, RZ, RZ, 0x1 ;  /* 0x00000001ff0b7424 */ /* 0x000fe200078e00ff */
[----:B------:R-:W-:Y:S01]  /*3230*/  CS2R R8, SRZ ;  /* 0x0000000000087805 */ /* 0x000fe2000001ff00 */
[----:B------:R-:W-:Y:S01]  /*3240*/  IMAD.MOV.U32 R10, RZ, RZ, RZ ;  /* 0x000000ffff0a7224 */ /* 0x000fe200078e00ff */
[----:B------:R-:W-:Y:S01]  /*3250*/  UMOV UR18, URZ ;  /* 0x000000ff00127c82 */ /* 0x000fe20008000000 */
[----:B------:R-:W-:Y:S01]  /*3260*/  UMOV UR17, URZ ;  /* 0x000000ff00117c82 */ /* 0x000fe20008000000 */
[----:B------:R-:W-:Y:S01]  /*3270*/  UMOV UR22, 0x0 ;  /* 0x0000000000167882 */ /* 0x000fe20000000000 */
[----:B------:R-:W-:Y:S01]  /*3280*/  UMOV UR23, 0x8200010 ;  /* 0x0820001000177882 */ /* 0x000fe20000000000 */
[----:B------:R-:W-:Y:S01]  /*3290*/  UMOV UR20, 0x0 ;  /* 0x0000000000147882 */ /* 0x000fe20000000000 */
[----:B------:R-:W-:Y:S01]  /*32a0*/  UMOV UR21, 0x8200010 ;  /* 0x0820001000157882 */ /* 0x000fe20000000000 */
[----:B--2---:R-:W-:Y:S01]  /*32b0*/  ULEA UR6, UR6, UR4, 0x18 ;  /* 0x0000000406067291 */ /* 0x004fe2000f8ec0ff */
[----:B------:R-:W2:Y:S03]  /*32c0*/  LDCU UR4, c[0x0][0x38c] ;  /* 0x00007180ff0477ac */ /* 0x000ea60008000800 */
[----:B------:R-:W-:-:S02]  /*32d0*/  UIADD3 UR11, UPT, UPT, UR6, 0x8400, URZ ;  /* 0x00008400060b7890 */ /* 0x000fc4000fffe0ff */
[----:B----4-:R-:W-:-:S03]  /*32e0*/  UIADD3 UR7, UPT, UPT, UR7, 0x3f, URZ ;  /* 0x0000003f07077890 */ /* 0x010fc6000fffe0ff */
[----:B-1----:R-:W1:Y:S01]  /*32f0*/  LDS R0, [UR6+0x1a0] ;  /* 0x0001a006ff007984 */ /* 0x002e620008000800 */
[----:B------:R-:W-:Y:S02]  /*3300*/  UIADD3 UR12, UPT, UPT, UR6, 0x20400, URZ ;  /* 0x00020400060c7890 */ /* 0x000fe4000fffe0ff */
[----:B------:R-:W-:Y:S02]  /*3310*/  USHF.R.S32.HI UR5, URZ, 0x1f, UR7 ;  /* 0x0000001fff057899 */ /* 0x000fe40008011407 */
[----:B------:R-:W-:Y:S02]  /*3320*/  USHF.R.U32.HI UR11, URZ, 0x4, UR11 ;  /* 0x00000004ff0b7899 */ /* 0x000fe4000801160b */
[----:B------:R-:W-:Y:S02]  /*3330*/  ULEA.HI UR5, UR5, UR7, URZ, 0x6 ;  /* 0x0000000705057291 */ /* 0x000fe4000f8f30ff */
[----:B------:R-:W-:Y:S02]  /*3340*/  USHF.R.U32.HI UR12, URZ, 0x4, UR12 ;  /* 0x00000004ff0c7899 */ /* 0x000fe4000801160c */
[----:B------:R-:W-:-:S02]  /*3350*/  USHF.R.S32.HI UR5, URZ, 0x6, UR5 ;  /* 0x00000006ff057899 */ /* 0x000fc40008011405 */
[----:B------:R-:W-:Y:S02]  /*3360*/  ULOP3.LUT UR11, UR11, 0x3fff, URZ, 0xc0, !UPT ;  /* 0x00003fff0b0b7892 */ /* 0x000fe4000f8ec0ff */
[----:B------:R-:W-:Y:S02]  /*3370*/  UISETP.LT.AND UP0, UPT, UR5, 0x1, UPT ;  /* 0x000000010500788c */ /* 0x000fe4000bf01270 */
[----:B------:R-:W-:Y:S02]  /*3380*/  ULOP3.LUT UR12, UR12, 0x3fff, URZ, 0xc0, !UPT ;  /* 0x00003fff0c0c7892 */ /* 0x000fe4000f8ec0ff */
[----:B------:R-:W-:Y:S02]  /*3390*/  USEL UR10, UR5, 0x1, !UP0 ;  /* 0x00000001050a7887 */ /* 0x000fe4000c000000 */
[----:B------:R-:W-:Y:S02]  /*33a0*/  ULOP3.LUT UR11, UR11, 0x10000, URZ, 0xfc, !UPT ;  /* 0x000100000b0b7892 */ /* 0x000fe4000f8efcff */
[----:B------:R-:W-:-:S02]  /*33b0*/  ULOP3.LUT UR12, UR12, 0x10000, URZ, 0xfc, !UPT ;  /* 0x000100000c0c7892 */ /* 0x000fc4000f8efcff */
[----:B------:R-:W-:Y:S02]  /*33c0*/  UIADD3 UR10, UPT, UPT, -UR10, URZ, URZ ;  /* 0x000000ff0a0a7290 */ /* 0x000fe4000fffe1ff */
[----:B--2---:R-:W-:Y:S01]  /*33d0*/  UISETP.GE.AND UP3, UPT, UR4, 0x1, UPT ;  /* 0x000000010400788c */ /* 0x004fe2000bf66270 */
[----:B-1----:R-:W-:-:S15]  /*33e0*/  R2UR UR19, R0 ;  /* 0x00000000001372ca */ /* 0x002fde00000e0000 */
.L_x_68:
[----:B------:R-:W-:Y:S02]  /*33f0*/  LEA R0, R10, UR6, 0x3 ;  /* 0x000000060a007c11 */ /* 0x000fe4000f8e18ff */
[----:B------:R-:W-:Y:S02]  /*3400*/  SHF.L.U32 R5, R9, 0x1f, RZ ;  /* 0x0000001f09057819 */ /* 0x000fe400000006ff */
[----:B------:R-:W-:Y:S01]  /*3410*/  PLOP3.LUT P0, PT, PT, PT, UP3, 0x80, 0x8 ;  /* 0x000000000008781c */ /* 0x000fe20003f0f038 */
[----:B------:R-:W-:Y:S01]  /*3420*/  VIADD R3, R0, 0x100 ;  /* 0x0000010000037836 */ /* 0x000fe20000000000 */
[----:B-1----:R-:W1:Y:S02]  /*3430*/  SYNCS.PHASECHK.TRANS64.TRYWAIT P1, [R0+URZ+0xf0], R5 ;  /* 0x0000f005000075a7 */ /* 0x002e6400080211ff */
[----:B-1--4-:R-:W-:Y:S09]  /*3440*/  @!P1 BRA `(.L_x_62) ;  /* 0x0000005800609947 */ /* 0x012ff20003800000 */
.L_x_147:
[----:B------:R-:W-:Y:S01]  /*3450*/  LEA R4, R10, UR6, 0x4 ;  /* 0x000000060a047c11 */ /* 0x000fe2000f8e20ff */
[----:B------:R-:W-:Y:S01]  /*3460*/  @UP3 ULEA UR4, UR17, UR6, 0x3 ;  /* 0x0000000611043291 */ /* 0x000fe2000f8e18ff */
[----:B------:R-:W-:Y:S01]  /*3470*/  PLOP3.LUT P2, PT, PT, PT, PT, 0x80, 0x8 ;  /* 0x000000000008781c */ /* 0x000fe20003f4f070 */
[----:B------:R-:W-:Y:S01]  /*3480*/  ULEA UR8, UR18, UR6, 0x3 ;  /* 0x0000000612087291 */ /* 0x000fe2000f8e18ff */
[----:B------:R-:W-:Y:S01]  /*3490*/  PRMT R3, RZ, 0x654, R3 ;  /* 0x00000654ff037816 */ /* 0x000fe20000000003 */
[----:B------:R-:W-:Y:S01]  /*34a0*/  ULEA UR9, UR18, UR19, 0x7 ;  /* 0x0000001312097291 */ /* 0x000fe2000f8e38ff */
[----:B-1----:R-:W1:Y:S01]  /*34b0*/  LDS.128 R4, [R4+0x180] ;  /* 0x0001800004047984 */ /* 0x002e620000000c00 */
[----:B------:R-:W-:Y:S02]  /*34c0*/  @P0 SHF.L.U32 R2, R8, 0x1f, RZ ;  /* 0x0000001f08020819 */ /* 0x000fe400000006ff */
[----:B------:R-:W-:Y:S01]  /*34d0*/  SHF.L.U32 R0, R11, 0x1f, RZ ;  /* 0x0000001f0b007819 */ /* 0x000fe200000006ff */
[----:B------:R-:W-:Y:S01]  /*34e0*/  @!PT LDS RZ, [RZ] ;  /* 0x00000000fffff984 */ /* 0x000fe20000000800 */
[----:B------:R-:W-:Y:S01]  /*34f0*/  @!PT LDS RZ, [RZ] ;  /* 0x00000000fffff984 */ /* 0x000fe20000000800 */
[----:B------:R-:W-:Y:S01]  /*3500*/  @!PT LDS RZ, [RZ] ;  /* 0x00000000fffff984 */ /* 0x000fe20000000800 */
[----:B------:R-:W-:Y:S01]  /*3510*/  @!PT LDS RZ, [RZ] ;  /* 0x00000000fffff984 */ /* 0x000fe20000000800 */
[----:B------:R2:W-:Y:S06]  /*3520*/  MEMBAR.ALL.CTA ;  /* 0x0000000000007992 */ /* 0x0005ec0000008000 */
[----:B--2---:R-:W2:Y:S02]  /*3530*/  FENCE.VIEW.ASYNC.S ;  /* 0x00000000000073c6 */ /* 0x004ea40000000000 */
[----:B--2---:R2:W-:Y:S01]  /*3540*/  SYNCS.ARRIVE.TRANS64.RED.A1T0 RZ, [R3+URZ], RZ ;  /* 0x000000ff03ff79a7 */ /* 0x0045e200081004ff */
[----:B------:R2:W4:Y:S01]  /*3550*/  @P0 SYNCS.PHASECHK.TRANS64.TRYWAIT P2, [UR4], R2 ;  /* 0x00000002ff0005a7 */ /* 0x0005220008041104 */
[----:B-1----:R-:W-:Y:S01]  /*3560*/  LOP3.LUT P1, RZ, R6, 0x1, RZ, 0xc0, !PT ;  /* 0x0000000106ff7812 */ /* 0x002fe2000782c0ff */
[----:B------:R-:W1:Y:S02]  /*3570*/  SYNCS.PHASECHK.TRANS64.TRYWAIT P0, [UR8+0x130], R0 ;  /* 0x00013000ff0075a7 */ /* 0x000e640008001108 */
[----:B-12-4-:R-:W-:Y:S10]  /*3580*/  @!P0 BRA `(.L_x_63) ;  /* 0x0000005800248947 */ /* 0x016ff40003800000 */
.L_x_149:
[----:B------:R-:W-:Y:S01]  /*3590*/  IADD3 R10, PT, PT, R10, 0x1, RZ ;  /* 0x000000010a0a7810 */ /* 0x000fe20007ffe0ff */
[----:B------:R-:W-:Y:S06]  /*35a0*/  BRA.U !UP3, `(.L_x_64) ;  /* 0x000000010b987547 */ /* 0x000fec000b800000 */
[----:B------:R-:W-:Y:S01]  /*35b0*/  UPLOP3.LUT UP4, UPT, UPT, UPT, UPT, 0x40, 0x4 ;  /* 0x000000000004789c */ /* 0x000fe20003f8e870 */
[----:B------:R-:W-:Y:S01]  /*35c0*/  UMOV UR16, UR10 ;  /* 0x0000000a00107c82 */ /* 0x000fe20008000000 */
[----:B------:R-:W-:Y:S01]  /*35d0*/  UMOV UR15, UR5 ;  /* 0x00000005000f7c82 */ /* 0x000fe20008000000 */
[----:B------:R-:W-:-:S08]  /*35e0*/  UMOV UR14, UR17 ;  /* 0x00000011000e7c82 */ /* 0x000fd00008000000 */
.L_x_67:
[----:B------:R-:W-:Y:S02]  /*35f0*/  UIADD3 UR16, UPT, UPT, UR16, 0x1, URZ ;  /* 0x0000000110107890 */ /* 0x000fe4000fffe0ff */
[----:B--2---:R-:W-:Y:S02]  /*3600*/  ULEA UR7, UR14, UR6, 0x3 ;  /* 0x000000060e077291 */ /* 0x004fe4000f8e18ff */
[----:B------:R-:W-:Y:S01]  /*3610*/  UISETP.NE.AND UP0, UPT, UR16, URZ, UPT ;  /* 0x000000ff1000728c */ /* 0x000fe2000bf05270 */
[----:B----4-:R-:W-:Y:S10]  /*3620*/  @P2 BRA `(.L_x_65) ;  /* 0x00000000000c2947 */ /* 0x010ff40003800000 */
[----:B-1----:R-:W-:Y:S04]  /*3630*/  SHF.L.U32 R3, R8, 0x1f, RZ ;  /* 0x0000001f08037819 */ /* 0x002fe800000006ff */
[----:B------:R-:W1:Y:S02]  /*3640*/  SYNCS.PHASECHK.TRANS64.TRYWAIT P0, [UR7], R3 ;  /* 0x00000003ff0075a7 */ /* 0x000e640008001107 */
[----:B-1----:R-:W-:Y:S05]  /*3650*/  @!P0 BRA `(.L_x_66) ;  /* 0x0000005800088947 */ /* 0x002fea0003800000 */
.L_x_65:
[----:B------:R-:W-:Y:S01]  /*3660*/  UISETP.NE.AND UP1, UPT, UR15, 0x1, UPT ;  /* 0x000000010f00788c */ /* 0x000fe2000bf25270 */
[----:B------:R-:W-:Y:S01]  /*3670*/  PLOP3.LUT P2, PT, PT, PT, PT, 0x80, 0x8 ;  /* 0x000000000008781c */ /* 0x000fe20003f4f070 */
[----:B------:R-:W-:Y:S02]  /*3680*/  UIADD3 UR17, UPT, UPT, UR14, 0x1, URZ ;  /* 0x000000010e117890 */ /* 0x000fe4000fffe0ff */
[----:B------:R-:W-:Y:S02]  /*3690*/  ULEA UR24, UR14, UR12, 0x9 ;  /* 0x0000000c0e187291 */ /* 0x000fe4000f8e48ff */
[----:B------:R-:W-:Y:S01]  /*36a0*/  UISETP.NE.AND UP2, UPT, UR17, 0xc, UPT ;  /* 0x0000000c1100788c */ /* 0x000fe2000bf45270 */
[----:B------:R-:W-:Y:S01]  /*36b0*/  PLOP3.LUT P0, PT, PT, PT, UP1, 0x80, 0x8 ;  /* 0x000000000008781c */ /* 0x000fe20003f0f018 */
[----:B------:R-:W-:Y:S02]  /*36c0*/  ULEA UR26, UR14, UR11, 0x9 ;  /* 0x0000000b0e1a7291 */ /* 0x000fe4000f8e48ff */
[----:B------:R-:W-:Y:S02]  /*36d0*/  USEL UR13, URZ, 0x1, UP2 ;  /* 0x00000001ff0d7887 */ /* 0x000fe40009000000 */
[----:B------:R-:W-:Y:S02]  /*36e0*/  USEL UR17, UR17, URZ, UP2 ;  /* 0x000000ff11117287 */ /* 0x000fe40009000000 */
[----:B------:R-:W-:Y:S02]  /*36f0*/  UIADD3 UR30, UPT, UPT, UR24, 0x2, URZ ;  /* 0x00000002181e7890 */ /* 0x000fe4000fffe0ff */
[----:B------:R-:W-:Y:S01]  /*3700*/  @UP1 ULEA UR4, UR17, UR6, 0x3 ;  /* 0x0000000611041291 */ /* 0x000fe2000f8e18ff */
[----:B------:R-:W-:Y:S01]  /*3710*/  LOP3.LUT R8, R8, UR13, RZ, 0x3c, !PT ;  /* 0x0000000d08087c12 */ /* 0x000fe2000f8e3cff */
[----:B------:R-:W-:Y:S02]  /*3720*/  UIADD3 UR28, UPT, UPT, UR26, 0x2, URZ ;  /* 0x000000021a1c7890 */ /* 0x000fe4000fffe0ff */
[----:B------:R-:W-:Y:S01]  /*3730*/  UIADD3 UR7, UPT, UPT, UR7, 0x60, URZ ;  /* 0x0000006007077890 */ /* 0x000fe2000fffe0ff */
[----:B-1----:R-:W-:Y:S01]  /*3740*/  @P0 SHF.L.U32 R0, R8, 0x1f, RZ ;  /* 0x0000001f08000819 */ /* 0x002fe200000006ff */
[----:B------:R-:W-:Y:S01]  /*3750*/  UMOV UR25, 0x80004020 ;  /* 0x8000402000197882 */ /* 0x000fe20000000000 */
[----:B------:R-:W-:Y:S01]  /*3760*/  UMOV UR27, 0x80004020 ;  /* 0x80004020001b7882 */ /* 0x000fe20000000000 */
[----:B------:R-:W-:Y:S01]  /*3770*/  UMOV UR31, 0x80004020 ;  /* 0x80004020001f7882 */ /* 0x000fe20000000000 */
[----:B------:R2:W4:Y:S01]  /*3780*/  @P0 SYNCS.PHASECHK.TRANS64.TRYWAIT P2, [UR4], R0 ;  /* 0x00000000ff0005a7 */ /* 0x0005220008041104 */
[----:B------:R-:W-:Y:S01]  /*3790*/  UIADD3 UR15, UPT, UPT, UR15, -0x1, URZ ;  /* 0xffffffff0f0f7890 */ /* 0x000fe2000fffe0ff */
[----:B------:R2:W-:Y:S01]  /*37a0*/  UTCQMMA gdesc[UR26], gdesc[UR24], tmem[UR9], tmem[UR22], idesc[UR23], UP4 ;  /* 0x00ff16181a0075ea */ /* 0x0005e2000a000309 */
[----:B------:R-:W-:Y:S01]  /*37b0*/  UPLOP3.LUT UP4, UPT, UPT, UPT, UPT, 0x80, 0x8 ;  /* 0x000000000008789c */ /* 0x000fe20003f8f070 */
[----:B------:R-:W-:Y:S01]  /*37c0*/  UMOV UR29, 0x80004020 ;  /* 0x80004020001d7882 */ /* 0x000fe20000000000 */
[----:B------:R-:W-:Y:S01]  /*37d0*/  UMOV UR14, UR17 ;  /* 0x00000011000e7c82 */ /* 0x000fe20008000000 */
[----:B------:R2:W-:Y:S01]  /*37e0*/  UTCQMMA gdesc[UR28], gdesc[UR30], tmem[UR9], tmem[UR20], idesc[UR21], UPT ;  /* 0x00ff141e1c0075ea */ /* 0x0005e2000b800309 */
[----:B------:R2:W-:Y:S01]  /*37f0*/  UTCBAR [UR7], URZ ;  /* 0x000000ff070073e9 */ /* 0x0005e200080000ff */
[----:B------:R-:W-:Y:S06]  /*3800*/  BRA.U UP0, `(.L_x_67) ;  /* 0xfffffffd00787547 */ /* 0x000fec000b83ffff */
.L_x_64:
[----:B------:R-:W-:Y:S01]  /*3810*/  UIADD3 UR18, UPT, UPT, UR18, 0x1, URZ ;  /* 0x0000000112127890 */ /* 0x000fe2000fffe0ff */
[C---:B------:R-:W-:Y:S01]  /*3820*/  ISETP.NE.AND P0, PT, R10.reuse, 0x2, PT ;  /* 0x000000020a00780c */ /* 0x040fe20003f05270 */
[----:B------:R-:W-:Y:S02]  /*3830*/  UIADD3 UR8, UPT, UPT, UR8, 0x110, URZ ;  /* 0x0000011008087890 */ /* 0x000fe4000fffe0ff */
[----:B------:R-:W-:Y:S01]  /*3840*/  UISETP.NE.AND UP0, UPT, UR18, 0x4, UPT ;  /* 0x000000041200788c */ /* 0x000fe2000bf05270 */
[----:B-12---:R-:W-:Y:S02]  /*3850*/  SEL R0, RZ, 0x1, P0 ;  /* 0x00000001ff007807 */ /* 0x006fe40000000000 */
[----:B------:R-:W-:Y:S01]  /*3860*/  SEL R10, R10, RZ, P0 ;  /* 0x000000ff0a0a7207 */ /* 0x000fe20000000000 */
[----:B------:R-:W-:Y:S01]  /*3870*/  USEL UR4, URZ, 0x1, UP0 ;  /* 0x00000001ff047887 */ /* 0x000fe20008000000 */
[----:B------:R-:W-:Y:S01]  /*3880*/  LOP3.LUT R9, R9, R0, RZ, 0x3c, !PT ;  /* 0x0000000009097212 */ /* 0x000fe200078e3cff */
[----:B------:R-:W-:Y:S01]  /*3890*/  USEL UR18, UR18, URZ, UP0 ;  /* 0x000000ff12127287 */ /* 0x000fe20008000000 */
[----:B------:R1:W-:Y:S03]  /*38a0*/  UTCBAR [UR8], URZ ;  /* 0x000000ff080073e9 */ /* 0x0003e600080000ff */
[----:B------:R-:W-:Y:S01]  /*38b0*/  LOP3.LUT R11, R11, UR4, RZ, 0x3c, !PT ;  /* 0x000000040b0b7c12 */ /* 0x000fe2000f8e3cff */
[----:B------:R-:W-:Y:S07]  /*38c0*/  @P1 BRA `(.L_x_68) ;  /* 0xfffffff800c81947 */ /* 0x000fee000383ffff */
[----:B------:R-:W2:Y:S01]  /*38d0*/  S2UR UR4, SR_CgaCtaId ;  /* 0x00000000000479c3 */ /* 0x000ea20000008800 */
[----:B------:R-:W-:Y:S01]  /*38e0*/  ELECT P0, URZ, PT ;  /* 0x0000000000ff782f */ /* 0x000fe20003800000 */
[----:B------:R-:W-:Y:S01]  /*38f0*/  IMAD.MOV.U32 R0, RZ, RZ, 0x1 ;  /* 0x00000001ff007424 */ /* 0x000fe200078e00ff */
[----:B------:R-:W-:Y:S01]  /*3900*/  UIADD3 UR6, UPT, UPT, UR6, 0x130, URZ ;  /* 0x0000013006067890 */ /* 0x000fe2000fffe0ff */
[----:B------:R-:W-:Y:S01]  /*3910*/  SHF.L.U32 R3, R11, 0x1f, RZ ;  /* 0x0000001f0b037819 */ /* 0x000fe200000006ff */
[----:B------:R-:W-:-:S03]  /*3920*/  UMOV UR5, 0x40 ;  /* 0x0000004000057882 */ /* 0x000fc60000000000 */
[----:B------:R-:W-:Y:S01]  /*3930*/  UVIRTCOUNT.DEALLOC.SMPOOL 0x80 ;  /* 0x000000800000784c */ /* 0x000fe20000000000 */
[----:B--2---:R-:W-:Y:S02]  /*3940*/  ULEA UR4, UR4, UR5, 0x18 ;  /* 0x0000000504047291 */ /* 0x004fe4000f8ec0ff */
[----:B------:R-:W-:-:S07]  /*3950*/  ULEA UR5, UR18, UR6, 0x3 ;  /* 0x0000000612057291 */ /* 0x000fce000f8e18ff */
[----:B------:R2:W-:Y:S02]  /*3960*/  @P0 STS.U8 [UR4+0x1c], R0 ;  /* 0x00001c00ff000988 */ /* 0x0005e40008000004 */
[----:B------:R-:W3:Y:S02]  /*3970*/  SYNCS.PHASECHK.TRANS64.TRYWAIT P0, [UR5], R3 ;  /* 0x00000003ff0075a7 */ /* 0x000ee40008001105 */
[----:B--23--:R-:W-:Y:S05]  /*3980*/  @!P0 BRA `(.L_x_69) ;  /* 0x0000005400548947 */ /* 0x00cfea0003800000 */
.L_x_152:
[----:B------:R-:W-:-:S04]  /*3990*/  UIADD3 UR7, UPT, UPT, UR18, 0x1, URZ ;  /* 0x0000000112077890 */ /* 0x000fc8000fffe0ff */
[----:B------:R-:W-:-:S04]  /*39a0*/  UISETP.NE.AND UP0, UPT, UR7, 0x4, UPT ;  /* 0x000000040700788c */ /* 0x000fc8000bf05270 */
[----:B-1----:R-:W-:Y:S02]  /*39b0*/  USEL UR8, URZ, 0x1, UP0 ;  /* 0x00000001ff087887 */ /* 0x002fe40008000000 */
[----:B------:R-:W-:-:S04]  /*39c0*/  USEL UR7, UR7, URZ, UP0 ;  /* 0x000000ff07077287 */ /* 0x000fc80008000000 */
[----:B------:R-:W-:Y:S01]  /*39d0*/  ULEA UR5, UR7, UR6, 0x3 ;  /* 0x0000000607057291 */ /* 0x000fe2000f8e18ff */
[----:B------:R-:W-:-:S04]  /*39e0*/  LOP3.LUT R2, R11, UR8, RZ, 0x3c, !PT ;  /* 0x000000080b027c12 */ /* 0x000fc8000f8e3cff */
[----:B--2---:R-:W-:-:S04]  /*39f0*/  SHF.L.U32 R3, R2, 0x1f, RZ ;  /* 0x0000001f02037819 */ /* 0x004fc800000006ff */
[----:B------:R-:W1:Y:S02]  /*3a00*/  SYNCS.PHASECHK.TRANS64.TRYWAIT P0, [UR5], R3 ;  /* 0x00000003ff0075a7 */ /* 0x000e640008001105 */
[----:B-1----:R-:W-:Y:S05]  /*3a10*/  @!P0 BRA `(.L_x_70) ;  /* 0x0000005400488947 */ /* 0x002fea0003800000 */
.L_x_154:
        /* <DEDUP_REMOVED lines=9> */
.L_x_156:
[----:B------:R-:W-:-:S04]  /*3ab0*/  UIADD3 UR7, UPT, UPT, UR7, 0x1, URZ ;  /* 0x0000000107077890 */ /* 0x000fc8000fffe0ff */
[----:B------:R-:W-:-:S04]  /*3ac0*/  UISETP.NE.AND UP0, UPT, UR7, 0x4, UPT ;  /* 0x000000040700788c */ /* 0x000fc8000bf05270 */
[----:B------:R-:W-:Y:S02]  /*3ad0*/  USEL UR5, URZ, 0x1, UP0 ;  /* 0x00000001ff057887 */ /* 0x000fe40008000000 */
[----:B------:R-:W-:-:S04]  /*3ae0*/  USEL UR7, UR7, URZ, UP0 ;  /* 0x000000ff07077287 */ /* 0x000fc80008000000 */
[----:B------:R-:W-:Y:S01]  /*3af0*/  ULEA UR7, UR7, UR6, 0x3 ;  /* 0x0000000607077291 */ /* 0x000fe2000f8e18ff */
[----:B-1----:R-:W-:-:S04]  /*3b00*/  LOP3.LUT R3, R2, UR5, RZ, 0x3c, !PT ;  /* 0x0000000502037c12 */ /* 0x002fc8000f8e3cff */
[----:B------:R-:W-:-:S04]  /*3b10*/  SHF.L.U32 R3, R3, 0x1f, RZ ;  /* 0x0000001f03037819 */ /* 0x000fc800000006ff */
[----:B------:R-:W1:Y:S02]  /*3b20*/  SYNCS.PHASECHK.TRANS64.TRYWAIT P0, [UR7], R3 ;  /* 0x00000003ff0075a7 */ /* 0x000e640008001107 */
[----:B-1----:R-:W-:Y:S05]  /*3b30*/  @!P0 BRA `(.L_x_72) ;  /* 0x0000005400308947 */ /* 0x002fea0003800000 */
.L_x_158:
[----:B------:R-:W-:Y:S01]  /*3b40*/  NOP ;  /* 0x0000000000007918 */ /* 0x000fe20000000000 */
[----:B-1----:R-:W1:Y:S01]  /*3b50*/  LDS R0, [UR4+0x14] ;  /* 0x00001404ff007984 */ /* 0x002e620008000800 */
[----:B------:R-:W-:Y:S01]  /*3b60*/  ULOP3.LUT UR6, UR19, 0xffff, URZ, 0xc0, !UPT ;  /* 0x0000ffff13067892 */ /* 0x000fe2000f8ec0ff */
[----:B------:R-:W-:Y:S01]  /*3b70*/  UMOV UR8, 0xffff ;  /* 0x0000ffff00087882 */ /* 0x000fe20000000000 */
[----:B------:R-:W-:Y:S02]  /*3b80*/  UMOV UR5, 0x1 ;  /* 0x0000000100057882 */ /* 0x000fe40000000000 */
[----:B------:R-:W-:-:S04]  /*3b90*/  USHF.R.U32.HI UR6, URZ, 0x5, UR6 ;  /* 0x00000005ff067899 */ /* 0x000fc80008011606 */
[----:B------:R-:W-:Y:S02]  /*3ba0*/  USHF.L.U32 UR8, UR8, UR6, URZ ;  /* 0x0000000608087299 */ /* 0x000fe400080006ff */
[----:B------:R-:W-:-:S04]  /*3bb0*/  USHF.L.U32 UR5, UR5, UR6, URZ ;  /* 0x0000000605057299 */ /* 0x000fc800080006ff */
[----:B-1----:R-:W-:-:S04]  /*3bc0*/  LOP3.LUT R0, R0, UR8, RZ, 0xc0, !PT ;  /* 0x0000000800007c12 */ /* 0x002fc8000f8ec0ff */
[----:B------:R-:W-:-:S13]  /*3bd0*/  ISETP.NE.AND P0, PT, R0, UR8, PT ;  /* 0x0000000800007c0c */ /* 0x000fda000bf05270 */
[----:B------:R-:W-:Y:S05]  /*3be0*/  @P0 BRA `(.L_x_73) ;  /* 0x0000000000580947 */ /* 0x000fea0003800000 */
[----:B------:R-:W1:Y:S02]  /*3bf0*/  LDS R0, [UR4+0x18] ;  /* 0x00001804ff007984 */ /* 0x000e640008000800 */
[----:B-1----:R-:W-:-:S04]  /*3c00*/  LOP3.LUT R0, R0, UR5, RZ, 0xc0, !PT ;  /* 0x0000000500007c12 */ /* 0x002fc8000f8ec0ff */
[----:B------:R-:W-:-:S13]  /*3c10*/  ISETP.NE.AND P0, PT, R0, UR5, PT ;  /* 0x0000000500007c0c */ /* 0x000fda000bf05270 */
[----:B------:R-:W-:Y:S05]  /*3c20*/  @P0 BRA `(.L_x_74) ;  /* 0x00000000003c0947 */ /* 0x000fea0003800000 */
[----:B------:R-:W1:Y:S01]  /*3c30*/  S2R R2, SR_LANEID ;  /* 0x0000000000027919 */ /* 0x000e620000000000 */
[----:B------:R-:W-:Y:S01]  /*3c40*/  ULOP3.LUT UR8, URZ, UR8, URZ, 0x33, !UPT ;  /* 0x00000008ff087292 */ /* 0x000fe2000f8e33ff */
[----:B------:R-:W-:Y:S01]  /*3c50*/  LOP3.LUT R4, RZ, UR5, RZ, 0x33, !PT ;  /* 0x00000005ff047c12 */ /* 0x000fe2000f8e33ff */
[----:B------:R-:W-:Y:S02]  /*3c60*/  VOTEU.ANY UR7, UPT, PT ;  /* 0x0000000000077886 */ /* 0x000fe400038e0100 */
[----:B------:R-:W-:Y:S01]  /*3c70*/  UFLO.U32 UR7, UR7 ;  /* 0x00000007000772bd */ /* 0x000fe200080e0000 */
[----:B------:R-:W2:Y:S01]  /*3c80*/  REDUX UR5, R4 ;  /* 0x00000000040573c4 */ /* 0x000ea20000000000 */
[----:B------:R-:W-:-:S06]  /*3c90*/  IMAD.U32 R0, RZ, RZ, UR8 ;  /* 0x00000008ff007e24 */ /* 0x000fcc000f8e00ff */
[----:B------:R3:W-:Y:S01]  /*3ca0*/  UTCATOMSWS.AND URZ, UR8 ;  /* 0x0000000800ff79e3 */ /* 0x0007e20008000000 */
[----:B------:R-:W4:Y:S01]  /*3cb0*/  REDUX UR6, R0 ;  /* 0x00000000000673c4 */ /* 0x000f220000000000 */
[----:B-1----:R-:W-:Y:S01]  /*3cc0*/  ISETP.EQ.U32.AND P0, PT, R2, UR7, PT ;  /* 0x0000000702007c0c */ /* 0x002fe2000bf02070 */
[----:B--2---:R-:W-:Y:S01]  /*3cd0*/  IMAD.U32 R2, RZ, RZ, UR5 ;  /* 0x00000005ff027e24 */ /* 0x004fe2000f8e00ff */
[----:B----4-:R-:W-:-:S11]  /*3ce0*/  MOV R3, UR6 ;  /* 0x0000000600037c02 */ /* 0x010fd60008000f00 */
[----:B------:R3:W-:Y:S04]  /*3cf0*/  @P0 ATOMS.AND RZ, [UR4+0x14], R3 ;  /* 0x00001403ffff098c */ /* 0x0007e8000a800004 */
[----:B------:R3:W-:Y:S01]  /*3d00*/  @P0 ATOMS.AND RZ, [UR4+0x18], R2 ;  /* 0x00001802ffff098c */ /* 0x0007e2000a800004 */
[----:B------:R-:W-:Y:S05]  /*3d10*/  BRA `(.L_x_75) ;  /* 0x0000000000147947 */ /* 0x000fea0003800000 */
.L_x_74:
[----:B------:R-:W-:Y:S02]  /*3d20*/  MOV R2, 0x3d40 ;  /* 0x00003d4000027802 */ /* 0x000fe40000000f00 */
[----:B----45:R-:W-:Y:S05]  /*3d30*/  CALL.REL.NOINC `($__internal_0_$__cuda_sm10x_tcgen05_guardrail_trap_col_being_dealloced_not_returned_by_alloc) ;  /* 0x00000054008c7944 */ /* 0x030fea0003c00000 */
[----:B------:R-:W-:Y:S05]  /*3d40*/  BRA `(.L_x_75) ;  /* 0x0000000000087947 */ /* 0x000fea0003800000 */
.L_x_73:
[----:B------:R-:W-:Y:S02]  /*3d50*/  MOV R2, 0x3d70 ;  /* 0x00003d7000027802 */ /* 0x000fe40000000f00 */
[----:B----45:R-:W-:Y:S05]  /*3d60*/  CALL.REL.NOINC `($__internal_2_$__cuda_sm10x_tcgen05_guardrail_trap_unallocated_columns_being_dealloced) ;  /* 0x0000005400987944 */ /* 0x030fea0003c00000 */
.L_x_75:
[----:B------:R-:W-:Y:S01]  /*3d70*/  NOP ;  /* 0x0000000000007918 */ /* 0x000fe20000000000 */
[----:B---3--:R-:W-:Y:S05]  /*3d80*/  EXIT ;  /* 0x000000000000794d */ /* 0x008fea0003800000 */
.L_x_57:
[----:B------:R-:W-:-:S09]  /*3d90*/  UISETP.NE.OR UP3, UPT, UR8, 0x3, UP3 ;  /* 0x000000030800788c */ /* 0x000fd20009f65670 */
[----:B------:R-:W-:Y:S05]  /*3da0*/  BRA.U UP3, `(.L_x_76) ;  /* 0x0000000d03407547 */ /* 0x000fea000b800000 */
[----:B------:R-:W1:Y:S01]  /*3db0*/  LDC R0, c[0x0][0xb30] ;  /* 0x0002cc00ff007b82 */ /* 0x000e620000000800 */
[----:B------:R-:W2:Y:S01]  /*3dc0*/  LDCU.64 UR8, c[0x0][0x888] ;  /* 0x00011100ff0877ac */ /* 0x000ea20008000a00 */
[----:B------:R-:W-:Y:S02]  /*3dd0*/  HFMA2 R29, -RZ, RZ, 0, 0 ;  /* 0x00000000ff1d7431 */ /* 0x000fe400000001ff */
[----:B------:R-:W-:Y:S01]  /*3de0*/  IMAD.MOV.U32 R31, RZ, RZ, 0x1 ;  /* 0x00000001ff1f7424 */ /* 0x000fe200078e00ff */
[----:B------:R-:W-:Y:S01]  /*3df0*/  MOV R23, 0x2000 ;  /* 0x0000200000177802 */ /* 0x000fe20000000f00 */
[----:B------:R-:W4:Y:S01]  /*3e00*/  LDCU.64 UR4, c[0x0][0x890] ;  /* 0x00011200ff0477ac */ /* 0x000f220008000a00 */
[----:B------:R-:W-:Y:S01]  /*3e10*/  IMAD.MOV.U32 R30, RZ, RZ, RZ ;  /* 0x000000ffff1e7224 */ /* 0x000fe200078e00ff */
[----:B------:R-:W3:Y:S01]  /*3e20*/  LDC R19, c[0x0][0x370] ;  /* 0x0000dc00ff137b82 */ /* 0x000ee20000000800 */
[----:B------:R-:W-:Y:S01]  /*3e30*/  UMOV UR7, 0x400 ;  /* 0x0000040000077882 */ /* 0x000fe20000000000 */
[----:B------:R-:W-:-:S02]  /*3e40*/  UPLOP3.LUT UP0, UPT, UPT, UPT, UPT, 0x40, 0x4 ;  /* 0x000000000004789c */ /* 0x000fc40003f0e870 */
[----:B------:R-:W-:-:S04]  /*3e50*/  ULEA UR7, UR37, UR7, 0x18 ;  /* 0x0000000725077291 */ /* 0x000fc8000f8ec0ff */
[----:B------:R-:W3:Y:S01]  /*3e60*/  LDC R2, c[0x0][0xb0c] ;  /* 0x0002c300ff027b82 */ /* 0x000ee20000000800 */
[----:B------:R-:W-:Y:S02]  /*3e70*/  UIADD3 UR13, UPT, UPT, UR7, 0xc8, URZ ;  /* 0x000000c8070d7890 */ /* 0x000fe4000fffe0ff */
[----:B--2---:R-:W-:Y:S02]  /*3e80*/  UISETP.NE.U32.AND UP2, UPT, UR8, URZ, UPT ;  /* 0x000000ff0800728c */ /* 0x004fe4000bf45070 */
[----:B------:R-:W-:Y:S02]  /*3e90*/  UIADD3 UR17, UPT, UPT, UR7, 0xc0, URZ ;  /* 0x000000c007117890 */ /* 0x000fe4000fffe0ff */
[----:B----4-:R-:W-:Y:S01]  /*3ea0*/  UISETP.NE.U32.AND UP3, UPT, UR4, URZ, UPT ;  /* 0x000000ff0400728c */ /* 0x010fe2000bf65070 */
[----:B------:R-:W2:Y:S01]  /*3eb0*/  LDC R18, c[0x0][0xb20] ;  /* 0x0002c800ff127b82 */ /* 0x000ea20000000800 */
[----:B-1----:R-:W-:Y:S01]  /*3ec0*/  ISETP.NE.AND P1, PT, R0, 0x1, PT ;  /* 0x000000010000780c */ /* 0x002fe20003f25270 */
[----:B------:R-:W-:-:S02]  /*3ed0*/  UISETP.NE.AND.EX UP2, UPT, UR9, URZ, UPT, UP2 ;  /* 0x000000ff0900728c */ /* 0x000fc4000bf45320 */
[----:B------:R-:W-:Y:S02]  /*3ee0*/  UPRMT UR13, UR37, 0x654, UR13 ;  /* 0x00000654250d7896 */ /* 0x000fe4000800000d */
[----:B------:R-:W-:Y:S02]  /*3ef0*/  UISETP.NE.AND.EX UP3, UPT, UR5, URZ, UPT, UP3 ;  /* 0x000000ff0500728c */ /* 0x000fe4000bf65330 */
[----:B------:R-:W1:Y:S08]  /*3f00*/  LDC.64 R32, c[0x0][0x348] ;  /* 0x0000d200ff207b82 */ /* 0x000e700000000a00 */
[----:B------:R-:W4:Y:S08]  /*3f10*/  LDC.64 R16, c[0x0][0xb10] ;  /* 0x0002c400ff107b82 */ /* 0x000f300000000a00 */
[----:B------:R-:W1:Y:S08]  /*3f20*/  LDC.64 R6, c[0x0][0xb18] ;  /* 0x0002c600ff067b82 */ /* 0x000e700000000a00 */
[----:B------:R-:W1:Y:S08]  /*3f30*/  LDC.64 R4, c[0x0][0xb28] ;  /* 0x0002ca00ff047b82 */ /* 0x000e700000000a00 */
[----:B--23--:R-:W1:Y:S02]  /*3f40*/  LDC R22, c[0x0][0x374] ;  /* 0x0000dd00ff167b82 */ /* 0x00ce640000000800 */
.L_x_85:
[C---:B------:R-:W-:Y:S02]  /*3f50*/  LEA R0, R30.reuse, UR7, 0x3 ;  /* 0x000000071e007c11 */ /* 0x040fe4000f8e18ff */
[----:B------:R-:W-:Y:S02]  /*3f60*/  SHF.L.U32 R3, R29, 0x1f, RZ ;  /* 0x0000001f1d037819 */ /* 0x000fe400000006ff */
[----:B------:R-:W-:Y:S02]  /*3f70*/  LEA R24, R30, UR7, 0x4 ;  /* 0x000000071e187c11 */ /* 0x000fe4000f8e20ff */
[----:B--2---:R-:W2:Y:S02]  /*3f80*/  SYNCS.PHASECHK.TRANS64.TRYWAIT P0, [R0+URZ+0xf0], R3 ;  /* 0x0000f003000075a7 */ /* 0x004ea400080011ff */
[----:B--2---:R-:W-:Y:S05]  /*3f90*/  @!P0 BRA `(.L_x_77) ;  /* 0x0000005000308947 */ /* 0x004fea0003800000 */
.L_x_159:
[----:B------:R-:W-:Y:S01]  /*3fa0*/  ISETP.GE.AND P0, PT, R72, 0x1, PT ;  /* 0x000000014800780c */ /* 0x000fe20003f06270 */
[----:B------:R-:W3:Y:S01]  /*3fb0*/  LDS.128 R24, [R24+0x180] ;  /* 0x0001800018187984 */ /* 0x000ee20000000c00 */
[----:B--2---:R-:W-:Y:S01]  /*3fc0*/  VIADD R0, R0, 0x100 ;  /* 0x0000010000007836 */ /* 0x004fe20000000000 */
[----:B------:R-:W-:Y:S01]  /*3fd0*/  @!PT LDS RZ, [RZ] ;  /* 0x00000000fffff984 */ /* 0x000fe20000000800 */
[----:B------:R-:W-:Y:S01]  /*3fe0*/  @!PT LDS RZ, [RZ] ;  /* 0x00000000fffff984 */ /* 0x000fe20000000800 */
[----:B------:R-:W-:Y:S01]  /*3ff0*/  @!PT LDS RZ, [RZ] ;  /* 0x00000000fffff984 */ /* 0x000fe20000000800 */
[----:B------:R-:W-:Y:S01]  /*4000*/  @!PT LDS RZ, [RZ] ;  /* 0x00000000fffff984 */ /* 0x000fe20000000800 */
[----:B------:R2:W-:Y:S06]  /*4010*/  MEMBAR.ALL.CTA ;  /* 0x0000000000007992 */ /* 0x0005ec0000008000 */
[----:B--2---:R-:W2:Y:S01]  /*4020*/  FENCE.VIEW.ASYNC.S ;  /* 0x00000000000073c6 */ /* 0x004ea20000000000 */
[----:B------:R-:W-:Y:S04]  /*4030*/  PRMT R0, RZ, 0x654, R0 ;  /* 0x00000654ff007816 */ /* 0x000fe80000000000 */
[----:B--2---:R2:W-:Y:S01]  /*4040*/  SYNCS.ARRIVE.TRANS64.RED.A1T0 RZ, [R0+URZ], RZ ;  /* 0x000000ff00ff79a7 */ /* 0x0045e200081004ff */
[----:B---3--:R-:W-:Y:S11]  /*4050*/  LOP3.LUT P3, RZ, R26, 0x1, RZ, 0xc0, !PT ;  /* 0x000000011aff7812 */ /* 0x008ff6000786c0ff */
[----:B------:R-:W-:Y:S02]  /*4060*/  @!UPT UIADD3 URZ, UPT, UPT, URZ, URZ, URZ ;  /* 0x000000fffffff290 */ /* 0x000fe4000fffe0ff */
[----:B------:R-:W-:Y:S02]  /*4070*/  @P3 MOV R13, R24 ;  /* 0x00000018000d3202 */ /* 0x000fe40000000f00 */
[----:B------:R-:W-:Y:S01]  /*4080*/  @P3 LOP3.LUT R8, R25, 0xffff, RZ, 0xc0, !PT ;  /* 0x0000ffff19083812 */ /* 0x000fe200078ec0ff */
[----:B--2---:R-:W-:Y:S06]  /*4090*/  @!P0 BRA `(.L_x_78) ;  /* 0x0000000000a48947 */ /* 0x004fec0003800000 */
[----:B-1----:R-:W-:Y:S01]  /*40a0*/  IMAD.HI.U32 R35, R22, R7, RZ ;  /* 0x0000000716237227 */ /* 0x002fe200078e00ff */
[----:B------:R-:W-:Y:S02]  /*40b0*/  ISETP.NE.AND P0, PT, R6, 0x1, PT ;  /* 0x000000010600780c */ /* 0x000fe40003f05270 */
[----:B------:R-:W-:Y:S01]  /*40c0*/  ISETP.NE.AND P2, PT, R72, 0x1, PT ;  /* 0x000000014800780c */ /* 0x000fe20003f45270 */
[----:B----4-:R-:W-:Y:S01]  /*40d0*/  IMAD.HI.U32 R34, R19, R16, RZ ;  /* 0x0000001013227227 */ /* 0x010fe200078e00ff */
[----:B------:R-:W-:Y:S02]  /*40e0*/  SHF.R.U32.HI R35, RZ, R18, R35 ;  /* 0x00000012ff237219 */ /* 0x000fe40000011623 */
[----:B------:R-:W-:Y:S01]  /*40f0*/  ISETP.NE.AND P4, PT, R2, 0x1, PT ;  /* 0x000000010200780c */ /* 0x000fe20003f85270 */
[----:B------:R-:W-:Y:S01]  /*4100*/  IMAD.HI.U32 R36, R13, R16, RZ ;  /* 0x000000100d247227 */ /* 0x000fe200078e00ff */
[----:B------:R-:W-:Y:S02]  /*4110*/  SHF.R.U32.HI R34, RZ, R17, R34 ;  /* 0x00000011ff227219 */ /* 0x000fe40000011622 */
[----:B------:R-:W-:Y:S01]  /*4120*/  SEL R3, R22, R35, !P0 ;  /* 0x0000002316037207 */ /* 0x000fe20004000000 */
[C---:B------:R-:W-:Y:S01]  /*4130*/  IMAD.HI.U32 R35, R8.reuse, R7, RZ ;  /* 0x0000000708237227 */ /* 0x040fe200078e00ff */
[----:B------:R-:W-:Y:S02]  /*4140*/  SEL R11, R19, R34, !P4 ;  /* 0x00000022130b7207 */ /* 0x000fe40006000000 */
[----:B------:R-:W-:Y:S01]  /*4150*/  SHF.R.U32.HI R36, RZ, R17, R36 ;  /* 0x00000011ff247219 */ /* 0x000fe20000011624 */
[----:B------:R-:W-:Y:S01]  /*4160*/  IMAD.HI.U32 R38, R3, R4, RZ ;  /* 0x0000000403267227 */ /* 0x000fe200078e00ff */
[----:B------:R-:W-:Y:S03]  /*4170*/  SHF.R.U32.HI R35, RZ, R18, R35 ;  /* 0x00000012ff237219 */ /* 0x000fe60000011623 */
[----:B------:R-:W-:Y:S01]  /*4180*/  IMAD.HI.U32 R34, R11, R4, RZ ;  /* 0x000000040b227227 */ /* 0x000fe200078e00ff */
[----:B------:R-:W-:Y:S02]  /*4190*/  @P2 SHF.R.U32.HI R3, RZ, R5, R38 ;  /* 0x00000005ff032219 */ /* 0x000fe40000011626 */
[----:B------:R-:W-:Y:S02]  /*41a0*/  SEL R9, R8, R35, !P0 ;  /* 0x0000002308097207 */ /* 0x000fe40004000000 */
[----:B------:R-:W-:Y:S01]  /*41b0*/  @P2 SHF.R.U32.HI R11, RZ, R5, R34 ;  /* 0x00000005ff0b2219 */ /* 0x000fe20000011622 */
[C---:B------:R-:W-:Y:S01]  /*41c0*/  IMAD R10, R72.reuse, R3, RZ ;  /* 0x00000003480a7224 */ /* 0x040fe200078e02ff */
[----:B------:R-:W-:Y:S01]  /*41d0*/  SEL R3, R13, R36, !P4 ;  /* 0x000000240d037207 */ /* 0x000fe20006000000 */
[C---:B------:R-:W-:Y:S03]  /*41e0*/  IMAD.HI.U32 R14, R9.reuse, R4, RZ ;  /* 0x00000004090e7227 */ /* 0x040fe600078e00ff */
[----:B------:R-:W-:Y:S01]  /*41f0*/  ISETP.GE.AND P0, PT, R9, R10, PT ;  /* 0x0000000a0900720c */ /* 0x000fe20003f06270 */
[C---:B------:R-:W-:Y:S01]  /*4200*/  IMAD R12, R72.reuse, R11, RZ ;  /* 0x0000000b480c7224 */ /* 0x040fe200078e02ff */
[-C--:B------:R-:W-:Y:S04]  /*4210*/  SHF.R.U32.HI R14, RZ, R5.reuse, R14 ;  /* 0x00000005ff0e7219 */ /* 0x080fe8000001160e */
[----:B------:R-:W-:Y:S02]  /*4220*/  ISETP.GE.OR P0, PT, R3, R12, P0 ;  /* 0x0000000c0300720c */ /* 0x000fe40000706670 */
[----:B------:R-:W-:Y:S05]  /*4230*/  SEL R15, R9, R14, !P2 ;  /* 0x0000000e090f7207 */ /* 0x000fea0005000000 */
[----:B------:R-:W-:Y:S04]  /*4240*/  IMAD.MOV R14, RZ, RZ, -R15 ;  /* 0x000000ffff0e7224 */ /* 0x000fe800078e0a0f */
[----:B------:R-:W-:Y:S02]  /*4250*/  IMAD R14, R72, R14, R9 ;  /* 0x0000000e480e7224 */ /* 0x000fe400078e0209 */
[C---:B------:R-:W-:Y:S05]  /*4260*/  @!P0 IMAD.HI.U32 R10, R3.reuse, R4, RZ ;  /* 0x00000004030a8227 */ /* 0x040fea00078e00ff */
[----:B------:R-:W-:Y:S04]  /*4270*/  @!P0 SHF.R.U32.HI R10, RZ, R5, R10 ;  /* 0x00000005ff0a8219 */ /* 0x000fe8000001160a */
[----:B------:R-:W-:Y:S01]  /*4280*/  @!P0 SEL R0, R3, R10, !P2 ;  /* 0x0000000a03008207 */ /* 0x000fe20005000000 */
[----:B------:R-:W-:Y:S03]  /*4290*/  IMAD.MOV R10, RZ, RZ, -R3 ;  /* 0x000000ffff0a7224 */ /* 0x000fe600078e0a03 */
[----:B------:R-:W-:Y:S01]  /*42a0*/  @!P0 IADD3 R15, PT, PT, R15, -R0, RZ ;  /* 0x800000000f0f8210 */ /* 0x000fe20007ffe0ff */
[----:B------:R-:W-:Y:S01]  /*42b0*/  @!P0 IMAD R0, R11, R14, R0 ;  /* 0x0000000e0b008224 */ /* 0x000fe200078e0200 */
[----:B------:R-:W-:Y:S01]  /*42c0*/  IADD3 R11, PT, PT, -R9, RZ, RZ ;  /* 0x000000ff090b7210 */ /* 0x000fe20007ffe1ff */
[----:B------:R-:W-:Y:S02]  /*42d0*/  IMAD R13, R2, R10, R13 ;  /* 0x0000000a020d7224 */ /* 0x000fe400078e020d */
[----:B------:R-:W-:Y:S02]  /*42e0*/  @!P0 IMAD R9, R15, R72, R3 ;  /* 0x000000480f098224 */ /* 0x000fe400078e0203 */
[----:B------:R-:W-:Y:S02]  /*42f0*/  @!P0 IMAD.MOV.U32 R3, RZ, RZ, R0 ;  /* 0x000000ffff038224 */ /* 0x000fe400078e0000 */
[----:B------:R-:W-:Y:S02]  /*4300*/  IMAD R8, R6, R11, R8 ;  /* 0x0000000b06087224 */ /* 0x000fe400078e0208 */
[----:B------:R-:W-:Y:S02]  /*4310*/  IMAD R13, R3, R2, R13 ;  /* 0x00000002030d7224 */ /* 0x000fe400078e020d */
[----:B------:R-:W-:Y:S02]  /*4320*/  IMAD R8, R9, R6, R8 ;  /* 0x0000000609087224 */ /* 0x000fe400078e0208 */
.L_x_78:
[----:B------:R-:W-:Y:S05]  /*4330*/  BRA.U UP0, `(.L_x_79) ;  /* 0x0000000100107547 */ /* 0x000fea000b800000 */
[----:B------:R-:W-:Y:S04]  /*4340*/  MOV R0, UR6 ;  /* 0x0000000600007c02 */ /* 0x000fe80008000f00 */
[----:B------:R-:W-:Y:S04]  /*4350*/  SHF.L.U32 R3, R0, 0x1f, RZ ;  /* 0x0000001f00037819 */ /* 0x000fe800000006ff */
[----:B------:R-:W2:Y:S02]  /*4360*/  SYNCS.PHASECHK.TRANS64.TRYWAIT P0, [UR7+0xe8], R3 ;  /* 0x0000e803ff0075a7 */ /* 0x000ea40008001107 */
[----:B--2---:R-:W-:Y:S05]  /*4370*/  @!P0 BRA `(.L_x_80) ;  /* 0x0000004c004c8947 */ /* 0x004fea0003800000 */
.L_x_79:
[----:B------:R-:W-:Y:S02]  /*4380*/  R2UR UR19, R21 ;  /* 0x00000000151372ca */ /* 0x000fe400000e0000 */
[----:B------:R-:W-:Y:S02]  /*4390*/  R2UR UR18, R20 ;  /* 0x00000000141272ca */ /* 0x000fe400000e0000 */
[----:B------:R-:W-:Y:S02]  /*43a0*/  ISETP.NE.U32.AND P2, PT, RZ, UR4, PT ;  /* 0x00000004ff007c0c */ /* 0x000fe4000bf45070 */
[----:B------:R-:W-:Y:S02]  /*43b0*/  SHF.L.U32 R12, R31, 0x1f, RZ ;  /* 0x0000001f1f0c7819 */ /* 0x000fe400000006ff */
[----:B------:R-:W-:Y:S05]  /*43c0*/  ISETP.NE.AND.EX P2, PT, RZ, UR5, PT, P2 ;  /* 0x00000005ff007c0c */ /* 0x000fea000bf45320 */
[----:B------:R-:W-:Y:S02]  /*43d0*/  USHF.L.U32 UR19, UR19, 0x7, URZ ;  /* 0x0000000713137899 */ /* 0x000fe400080006ff */
[----:B------:R-:W-:Y:S01]  /*43e0*/  USHF.L.U32 UR18, UR18, 0x7, URZ ;  /* 0x0000000712127899 */ /* 0x000fe200080006ff */
[----:B------:R-:W-:Y:S11]  /*43f0*/  BRA.U !UP3, `(.L_x_81) ;  /* 0x000000010b347547 */ /* 0x000ff6000b800000 */
[----:B------:R-:W-:Y:S01]  /*4400*/  UPLOP3.LUT UP1, UPT, UPT, UPT, UP2, 0x80, 0x8 ;  /* 0x000000000008789c */ /* 0x000fe20003f2f020 */
[----:B--2---:R-:W-:Y:S02]  /*4410*/  HFMA2 R0, -RZ, RZ, 0, 5.9604644775390625e-08 ;  /* 0x00000001ff007431 */ /* 0x004fe400000001ff */
[----:B------:R-:W-:Y:S03]  /*4420*/  IMAD.MOV.U32 R175, RZ, RZ, 0x1 ;  /* 0x00000001ffaf7424 */ /* 0x000fe600078e00ff */
[----:B------:R-:W-:Y:S05]  /*4430*/  PLOP3.LUT P0, PT, PT, PT, UP1, 0x80, 0x8 ;  /* 0x000000000008781c */ /* 0x000fea0003f0f018 */
[----:B------:R-:W2:Y:S01]  /*4440*/  @UP1 LDCU.64 UR10, c[0x0][0x888] ;  /* 0x00011100ff0a17ac */ /* 0x000ea20008000a00 */
[----:B------:R-:W-:Y:S07]  /*4450*/  @UP1 UIMAD UR8, UR36, UR4, URZ ;  /* 0x00000004240812a4 */ /* 0x000fee000f8e02ff */
[----:B------:R-:W-:Y:S01]  /*4460*/  @!P0 PRMT R175, R0, 0x7610, R175 ;  /* 0x0000761000af8816 */ /* 0x000fe200000000af */
[----:B--2---:R-:W-:Y:S03]  /*4470*/  @UP1 UIMAD.WIDE UR10, UR8, 0x4, UR10 ;  /* 0x00000004080a18a5 */ /* 0x004fe6000f8e020a */
[----:B------:R-:W2:Y:S03]  /*4480*/  @!UP1 LDCU UR8, c[0x0][0x880] ;  /* 0x00011000ff0897ac */ /* 0x000ea60008000800 */
[----:B------:R-:W-:Y:S01]  /*4490*/  IMAD.U32 R10, RZ, RZ, UR10 ;  /* 0x0000000aff0a7e24 */ /* 0x000fe2000f8e00ff */
[----:B------:R-:W-:Y:S05]  /*44a0*/  MOV R11, UR11 ;  /* 0x0000000b000b7c02 */ /* 0x000fea0008000f00 */
[----:B-----5:R3:W5:Y:S02]  /*44b0*/  @P0 LDG.E R81, desc[UR44][R10.64] ;  /* 0x0000002c0a510981 */ /* 0x020764000c1e1900 */
[----:B--23--:R-:W-:Y:S07]  /*44c0*/  @!P0 IMAD.U32 R81, RZ, RZ, UR8 ;  /* 0x00000008ff518e24 */ /* 0x00cfee000f8e00ff */
.L_x_81:
[----:B-----5:R-:W-:Y:S01]  /*44d0*/  @!P2 FSETP.EQ.AND P0, PT, R81, RZ, PT ;  /* 0x000000ff5100a20b */ /* 0x020fe20003f02000 */
[----:B------:R-:W-:Y:S01]  /*44e0*/  @!UPT UIADD3 URZ, UPT, UPT, URZ, URZ, URZ ;  /* 0x000000fffffff290 */ /* 0x000fe2000fffe0ff */
[----:B------:R-:W-:Y:S11]  /*44f0*/  @!P2 BRA `(.L_x_82) ;  /* 0x000000000014a947 */ /* 0x000ff60003800000 */
[----:B------:R-:W-:Y:S02]  /*4500*/  LOP3.LUT P2, RZ, R175, 0xff, RZ, 0xc0, !PT ;  /* 0x000000ffafff7812 */ /* 0x000fe4000784c0ff */
[----:B------:R-:W-:Y:S04]  /*4510*/  PLOP3.LUT P0, PT, PT, PT, UP1, 0x80, 0x8 ;  /* 0x000000000008781c */ /* 0x000fe80003f0f018 */
[----:B------:R-:W-:Y:S07]  /*4520*/  PLOP3.LUT P0, PT, P0, PT, PT, 0x8, 0x80 ;  /* 0x000000000080781c */ /* 0x000fee000070e170 */
[----:B------:R-:W-:Y:S11]  /*4530*/  @P2 FSETP.EQ.AND P0, PT, R81, RZ, PT ;  /* 0x000000ff5100220b */ /* 0x000ff60003f02000 */
[----:B------:R-:W-:Y:S02]  /*4540*/  @!UPT UIADD3 URZ, UPT, UPT, URZ, URZ, URZ ;  /* 0x000000fffffff290 */ /* 0x000fe4000fffe0ff */
.L_x_82:
[----:B------:R-:W3:Y:S01]  /*4550*/  SYNCS.PHASECHK.TRANS64.TRYWAIT P2, [UR7+0xd0], R12 ;  /* 0x0000d00cff0075a7 */ /* 0x000ee20008041107 */
[----:B------:R-:W-:Y:S04]  /*4560*/  ELECT P4, URZ, PT ;  /* 0x0000000000ff782f */ /* 0x000fe80003880000 */
[----:B------:R-:W-:Y:S11]  /*4570*/  PLOP3.LUT P4, PT, P0, P4, PT, 0xf2, 0x2f ;  /* 0x00000000002f781c */ /* 0x000ff60000789e72 */
[----:B------:R-:W-:Y:S02]  /*4580*/  @!UPT UIADD3 URZ, UPT, UPT, URZ, URZ, URZ ;  /* 0x000000fffffff290 */ /* 0x000fe4000fffe0ff */
[----:B-1----:R-:W-:Y:S05]  /*4590*/  @!P4 IADD3 R21, P0, PT, R32, 0x580, RZ ;  /* 0x000005802015c810 */ /* 0x002fea0007f1e0ff */
[----:B------:R-:W-:Y:S01]  /*45a0*/  @!P4 IMAD.X R20, RZ, RZ, R33, P0 ;  /* 0x000000ffff14c224 */ /* 0x000fe200000e0621 */
[----:B---3--:R-:W-:Y:S07]  /*45b0*/  @!P2 BRA `(.L_x_83) ;  /* 0x0000004800d4a947 */ /* 0x008fee0003800000 */
.L_x_162:
[----:B------:R-:W3:Y:S01]  /*45c0*/  LDC.64 R14, c[0x0][0xb10] ;  /* 0x0002c400ff0e7b82 */ /* 0x000ee20000000a00 */
[----:B------:R-:W-:Y:S01]  /*45d0*/  @!P4 R2UR UR8, R20 ;  /* 0x000000001408c2ca */ /* 0x000fe200000e0000 */
[----:B------:R-:W-:Y:S01]  /*45e0*/  VOTEU.ALL UP0, P4 ;  /* 0x0000000000ff7886 */ /* 0x000fe20002000000 */
[----:B------:R-:W-:Y:S01]  /*45f0*/  @!P4 R2UR UR9, R21 ;  /* 0x000000001509c2ca */ /* 0x000fe200000e0000 */
[----:B------:R-:W-:Y:S01]  /*4600*/  UMOV UR10, 0x0 ;  /* 0x00000000000a7882 */ /* 0x000fe20000000000 */
[----:B------:R-:W-:Y:S03]  /*4610*/  UMOV UR11, 0x10000000 ;  /* 0x10000000000b7882 */ /* 0x000fe60000000000 */
[----:B------:R-:W5:Y:S01]  /*4620*/  LDC.64 R10, c[0x0][0xb18] ;  /* 0x0002c600ff0a7b82 */ /* 0x000f620000000a00 */
[----:B------:R-:W-:Y:S01]  /*4630*/  @!UP0 UIADD3 UR16, UPT, UPT, UR7, 0x200, URZ ;  /* 0x0000020007108890 */ /* 0x000fe2000fffe0ff */
[----:B------:R-:W-:Y:S01]  /*4640*/  @P3 SHF.R.U32.HI R28, RZ, 0x10, R25 ;  /* 0x00000010ff1c3819 */ /* 0x000fe20000011619 */
[----:B------:R-:W-:Y:S01]  /*4650*/  VOTEU.ALL UP0, P4 ;  /* 0x0000000000ff7886 */ /* 0x000fe20002000000 */
[----:B------:R-:W-:Y:S01]  /*4660*/  UMOV UR20, UR36 ;  /* 0x0000002400147c82 */ /* 0x000fe20008000000 */
[----:B------:R-:W-:Y:S03]  /*4670*/  VIADD R30, R30, 0x1 ;  /* 0x000000011e1e7836 */ /* 0x000fe60000000000 */
[----:B--2---:R-:W2:Y:S01]  /*4680*/  @!P1 LDC R0, c[0x0][0xb20] ;  /* 0x0002c800ff009b82 */ /* 0x004ea20000000800 */
[----:B------:R-:W-:Y:S01]  /*4690*/  IMAD.U32 R21, RZ, RZ, UR8 ;  /* 0x00000008ff157e24 */ /* 0x000fe2000f8e00ff */
[----:B------:R-:W-:Y:S06]  /*46a0*/  UPRMT UR8, UR37, 0x654, UR17 ;  /* 0x0000065425087896 */ /* 0x000fec0008000011 */
[----:B-1----:R-:W1:Y:S01]  /*46b0*/  @!P1 LDC R3, c[0x0][0xb0c] ;  /* 0x0002c300ff039b82 */ /* 0x002e620000000800 */
[----:B------:R-:W-:Y:S01]  /*46c0*/  IMAD.U32 R20, RZ, RZ, UR9 ;  /* 0x00000009ff147e24 */ /* 0x000fe2000f8e00ff */
[----:B------:R-:W-:Y:S04]  /*46d0*/  @!P4 R2UR UR15, R21 ;  /* 0x00000000150fc2ca */ /* 0x000fe800000e0000 */
[----:B------:R-:W-:Y:S01]  /*46e0*/  @!P4 R2UR UR14, R20 ;  /* 0x00000000140ec2ca */ /* 0x000fe200000e0000 */
[----:B------:R-:W-:Y:S11]  /*46f0*/  @!P4 IMAD.MOV.U32 R20, RZ, RZ, 0x2000 ;  /* 0x00002000ff14c424 */ /* 0x000ff600078e00ff */
[----:B------:R-:W-:Y:S01]  /*4700*/  @!UPT UIADD3 URZ, UPT, UPT, URZ, URZ, URZ ;  /* 0x000000fffffff290 */ /* 0x000fe2000fffe0ff */
[----:B------:R1:W-:Y:S01]  /*4710*/  @!UP0 UTMALDG.3D [UR16], [UR14], desc[UR10] ;  /* 0x00000a100e0085b4 */ /* 0x0003e20008011000 */
[----:B------:R1:W-:Y:S02]  /*4720*/  @!P4 SYNCS.ARRIVE.TRANS64.RED.A0TR RZ, [UR7+0xc0], R20 ;  /* 0x0000c014ffffc9a7 */ /* 0x0003e40008300407 */
[----:B-1----:R-:W-:Y:S01]  /*4730*/  @!P1 ISETP.NE.AND P2, PT, R3, 0x1, PT ;  /* 0x000000010300980c */ /* 0x002fe20003f45270 */
[C---:B---3--:R-:W-:Y:S01]  /*4740*/  @!P1 IMAD.HI.U32 R14, R13.reuse, R14, RZ ;  /* 0x0000000e0d0e9227 */ /* 0x048fe200078e00ff */
[----:B-----5:R-:W-:Y:S03]  /*4750*/  @!P1 ISETP.NE.AND P0, PT, R10, 0x1, PT ;  /* 0x000000010a00980c */ /* 0x020fe60003f05270 */
[C---:B------:R-:W-:Y:S01]  /*4760*/  @!P1 IMAD.HI.U32 R11, R8.reuse, R11, RZ ;  /* 0x0000000b080b9227 */ /* 0x040fe200078e00ff */
[----:B------:R-:W-:Y:S04]  /*4770*/  @!P1 SHF.R.U32.HI R14, RZ, R15, R14 ;  /* 0x0000000fff0e9219 */ /* 0x000fe8000001160e */
[----:B--2---:R-:W-:Y:S01]  /*4780*/  @!P1 SHF.R.U32.HI R9, RZ, R0, R11 ;  /* 0x00000000ff099219 */ /* 0x004fe2000001160b */
[----:B------:R-:W-:Y:S01]  /*4790*/  SYNCS.ARRIVE.TRANS64.RED.A1T0 RZ, [UR8], RZ ;  /* 0x000000ffffff79a7 */ /* 0x000fe20008100408 */
[----:B------:R-:W-:Y:S02]  /*47a0*/  @!P1 SEL R14, R13, R14, !P2 ;  /* 0x0000000e0d0e9207 */ /* 0x000fe40005000000 */
[----:B------:R-:W-:Y:S01]  /*47b0*/  @!P1 SEL R9, R8, R9, !P0 ;  /* 0x0000000908099207 */ /* 0x000fe20004000000 */
[----:B------:R-:W1:Y:S04]  /*47c0*/  SYNCS.PHASECHK.TRANS64.TRYWAIT P5, [UR7+0xd8], R12 ;  /* 0x0000d80cff0075a7 */ /* 0x000e6800080a1107 */
[----:B------:R-:W-:Y:S02]  /*47d0*/  @!P1 IMAD.IADD R0, R9, 0x1, -R14 ;  /* 0x0000000109009824 */ /* 0x000fe400078e0a0e */
[----:B------:R-:W-:Y:S02]  /*47e0*/  @!P1 IMAD.IADD R9, R14, 0x1, -R9 ;  /* 0x000000010e099824 */ /* 0x000fe400078e0a09 */
[----:B------:R-:W-:Y:S02]  /*47f0*/  @!P1 IMAD R13, R0, R3, R13 ;  /* 0x00000003000d9224 */ /* 0x000fe400078e020d */
[----:B------:R-:W-:Y:S01]  /*4800*/  @!P1 IMAD R8, R9, R10, R8 ;  /* 0x0000000a09089224 */ /* 0x000fe200078e0208 */
[----:B-1----:R-:W-:Y:S06]  /*4810*/  @!P5 BRA `(.L_x_84) ;  /* 0x000000480054d947 */ /* 0x002fec0003800000 */
.L_x_164:
[----:B-1----:R-:W-:Y:S01]  /*4820*/  @!P4 IADD3 R3, P0, PT, R32, 0x580, RZ ;  /* 0x000005802003c810 */ /* 0x002fe20007f1e0ff */
[----:B------:R-:W-:Y:S01]  /*4830*/  VOTEU.ALL UP0, P4 ;  /* 0x0000000000ff7886 */ /* 0x000fe20002000000 */
[----:B------:R-:W-:Y:S01]  /*4840*/  UMOV UR20, 0x0 ;  /* 0x0000000000147882 */ /* 0x000fe20000000000 */
[----:B------:R-:W-:Y:S01]  /*4850*/  UMOV UR21, 0x10000000 ;  /* 0x1000000000157882 */ /* 0x000fe20000000000 */
[----:B------:R-:W-:Y:S01]  /*4860*/  @!P4 R2UR UR9, R3 ;  /* 0x000000000309c2ca */ /* 0x000fe200000e0000 */
[----:B------:R-:W-:Y:S01]  /*4870*/  @!P4 IMAD.X R0, RZ, RZ, R33, P0 ;  /* 0x000000ffff00c224 */ /* 0x000fe200000e0621 */
[----:B------:R-:W-:Y:S01]  /*4880*/  @!UP0 UIADD3 UR10, UPT, UPT, UR18, 0x40, URZ ;  /* 0x00000040120a8890 */ /* 0x000fe2000fffe0ff */
[----:B------:R-:W-:Y:S01]  /*4890*/  ISETP.NE.AND P0, PT, R30, 0x2, PT ;  /* 0x000000021e00780c */ /* 0x000fe20003f05270 */
[----:B------:R-:W-:Y:S01]  /*48a0*/  UMOV UR11, UR19 ;  /* 0x00000013000b7c82 */ /* 0x000fe20008000000 */
[----:B------:R-:W-:Y:S01]  /*48b0*/  UMOV UR12, UR36 ;  /* 0x00000024000c7c82 */ /* 0x000fe20008000000 */
[----:B------:R-:W-:Y:S01]  /*48c0*/  @!P4 R2UR UR8, R0 ;  /* 0x000000000008c2ca */ /* 0x000fe200000e0000 */
[----:B------:R-:W-:Y:S01]  /*48d0*/  IMAD.IADD R20, R8, 0x1, R147 ;  /* 0x0000000108147824 */ /* 0x000fe200078e0293 */
[----:B------:R-:W-:Y:S01]  /*48e0*/  @P3 R2UR UR36, R28 ;  /* 0x000000001c2432ca */ /* 0x000fe200000e0000 */
[----:B------:R-:W-:Y:S01]  /*48f0*/  IMAD.IADD R21, R13, 0x1, R174 ;  /* 0x000000010d157824 */ /* 0x000fe200078e02ae */
[----:B------:R-:W-:Y:S02]  /*4900*/  SEL R0, RZ, 0x1, P0 ;  /* 0x00000001ff007807 */ /* 0x000fe40000000000 */
[----:B------:R-:W-:Y:S01]  /*4910*/  LOP3.LUT R31, R31, 0x1, RZ, 0x3c, !PT ;  /* 0x000000011f1f7812 */ /* 0x000fe200078e3cff */
[----:B------:R-:W-:Y:S01]  /*4920*/  IMAD.U32 R10, RZ, RZ, UR9 ;  /* 0x00000009ff0a7e24 */ /* 0x000fe2000f8e00ff */
[----:B------:R-:W-:Y:S01]  /*4930*/  @!UP0 UIADD3 UR9, UPT, UPT, UR7, 0xc8, URZ ;  /* 0x000000c807098890 */ /* 0x000fe2000fffe0ff */
[----:B------:R-:W-:Y:S02]  /*4940*/  LOP3.LUT R29, R29, R0, RZ, 0x3c, !PT ;  /* 0x000000001d1d7212 */ /* 0x000fe400078e3cff */
[----:B------:R-:W-:Y:S02]  /*4950*/  SEL R30, R30, RZ, P0 ;  /* 0x000000ff1e1e7207 */ /* 0x000fe40000000000 */
[----:B------:R-:W-:Y:S01]  /*4960*/  IMAD.U32 R11, RZ, RZ, UR8 ;  /* 0x00000008ff0b7e24 */ /* 0x000fe2000f8e00ff */
[----:B------:R-:W-:Y:S01]  /*4970*/  @!P4 R2UR UR14, R10 ;  /* 0x000000000a0ec2ca */ /* 0x000fe200000e0000 */
[----:B------:R-:W-:Y:S01]  /*4980*/  @!UP0 UIADD3 UR8, UPT, UPT, UR7, 0x2200, URZ ;  /* 0x0000220007088890 */ /* 0x000fe2000fffe0ff */
[----:B------:R-:W-:Y:S02]  /*4990*/  VOTEU.ALL UP0, P4 ;  /* 0x0000000000ff7886 */ /* 0x000fe40002000000 */
[----:B------:R-:W-:Y:S11]  /*49a0*/  @!P4 R2UR UR15, R11 ;  /* 0x000000000b0fc2ca */ /* 0x000ff600000e0000 */
[----:B------:R-:W-:Y:S02]  /*49b0*/  @!UPT UIADD3 URZ, UPT, UPT, URZ, URZ, URZ ;  /* 0x000000fffffff290 */ /* 0x000fe4000fffe0ff */
[----:B------:R2:W-:Y:S01]  /*49c0*/  @!UP0 UTMALDG.3D [UR8], [UR14], desc[UR20] ;  /* 0x000014080e0085b4 */ /* 0x0005e20008011000 */
[----:B------:R2:W-:Y:S01]  /*49d0*/  @!P4 SYNCS.ARRIVE.TRANS64.RED.A0TR RZ, [UR7+0xc8], R23 ;  /* 0x0000c817ffffc9a7 */ /* 0x0005e20008300407 */
[----:B------:R-:W-:Y:S01]  /*49e0*/  UPLOP3.LUT UP0, UPT, UPT, UPT, UPT, 0x80, 0x8 ;  /* 0x000000000008789c */ /* 0x000fe20003f0f070 */
[----:B------:R-:W-:Y:S01]  /*49f0*/  SYNCS.ARRIVE.TRANS64.RED.A1T0 RZ, [UR13], RZ ;  /* 0x000000ffffff79a7 */ /* 0x000fe2000810040d */
[----:B------:R-:W-:Y:S09]  /*4a00*/  @P3 BRA `(.L_x_85) ;  /* 0xfffffff400503947 */ /* 0x000ff2000383ffff */
[----:B------:R-:W-:-:S04]  /*4a10*/  SHF.L.U32 R3, R31, 0x1f, RZ ;  /* 0x0000001f1f037819 */ /* 0x000fc800000006ff */
[----:B------:R-:W1:Y:S02]  /*4a20*/  SYNCS.PHASECHK.TRANS64.TRYWAIT P0, [UR7+0xd0], R3 ;  /* 0x0000d003ff0075a7 */ /* 0x000e640008001107 */
[----:B-1----:R-:W-:Y:S05]  /*4a30*/  @!P0 BRA `(.L_x_86) ;  /* 0x0000004400e48947 */ /* 0x002fea0003800000 */
.L_x_166:
[----:B-1----:R-:W-:-:S07]  /*4a40*/  MOV R0, UR7 ;  /* 0x0000000700007c02 */ /* 0x002fce0008000f00 */
.L_x_87:
[----:B-1----:R-:W-:-:S04]  /*4a50*/  SHF.L.U32 R3, R31, 0x1f, RZ ;  /* 0x0000001f1f037819 */ /* 0x002fc800000006ff */
[----:B------:R1:W3:Y:S03]  /*4a60*/  SYNCS.PHASECHK.TRANS64.TRYWAIT P0, [R0+URZ+0xd8], R3 ;  /* 0x0000d803000075a7 */ /* 0x0002e600080011ff */
[----:B---3--:R-:W-:Y:S05]  /*4a70*/  @!P0 NANOSLEEP.SYNCS 0x989680 ;  /* 0x009896800000895d */ /* 0x008fea0003900000 */
[----:B------:R-:W3:Y:S02]  /*4a80*/  @!P0 SYNCS.PHASECHK.TRANS64 P0, [R0+URZ+0xd8], R3 ;  /* 0x0000d803000085a7 */ /* 0x000ee400080010ff */
[----:B--23--:R-:W-:Y:S05]  /*4a90*/  @P0 EXIT ;  /* 0x000000000000094d */ /* 0x00cfea0003800000 */
[----:B------:R-:W-:Y:S05]  /*4aa0*/  BRA `(.L_x_87) ;  /* 0xfffffffc00e87947 */ /* 0x000fea000383ffff */
.L_x_76:
[----:B------:R-:W-:-:S06]  /*4ab0*/  UISETP.GE.AND UP0, UPT, UR8, 0x4, UPT ;  /* 0x000000040800788c */ /* 0x000fcc000bf06270 */
[----:B------:R-:W-:-:S13]  /*4ac0*/  PLOP3.LUT P0, PT, PT, PT, UP0, 0x80, 0x8 ;  /* 0x000000000008781c */ /* 0x000fda0003f0f008 */
[----:B------:R-:W-:Y:S05]  /*4ad0*/  @!P0 EXIT ;  /* 0x000000000000894d */ /* 0x000fea0003800000 */
[----:B------:R-:W-:Y:S01]  /*4ae0*/  BAR.SYNC.DEFER_BLOCKING 0x6, 0xa0 ;  /* 0x0182800000007b1d */ /* 0x000fe20000010000 */
[C---:B------:R-:W-:Y:S01]  /*4af0*/  IMAD.SHL.U32 R3, R193.reuse, 0x40, RZ ;  /* 0x00000040c1037824 */ /* 0x040fe200078e00ff */
[C---:B------:R-:W-:Y:S01]  /*4b00*/  LOP3.LUT R197, R193.reuse, 0x60, RZ, 0xc0, !PT ;  /* 0x00000060c1c57812 */ /* 0x040fe200078ec0ff */
[C---:B------:R-:W-:Y:S01]  /*4b10*/  IMAD.SHL.U32 R176, R193.reuse, 0x8, RZ ;  /* 0x00000008c1b07824 */ /* 0x040fe200078e00ff */
[C---:B------:R-:W-:Y:S01]  /*4b20*/  LOP3.LUT R195, R193.reuse, 0x2, RZ, 0xc0, !PT ;  /* 0x00000002c1c37812 */ /* 0x040fe200078ec0ff */
[----:B------:R-:W-:Y:S01]  /*4b30*/  IMAD.U32 R79, R193, 0x10000, RZ ;  /* 0x00010000c14f7824 */ /* 0x000fe200078e00ff */
[----:B------:R-:W-:Y:S02]  /*4b40*/  UMOV UR47, 0x400 ;  /* 0x00000400002f7882 */ /* 0x000fe40000000000 */
[----:B------:R-:W1:Y:S01]  /*4b50*/  LDC R181, c[0x0][0x370] ;  /* 0x0000dc00ffb57b82 */ /* 0x000e620000000800 */
[----:B------:R-:W-:Y:S01]  /*4b60*/  ULEA UR47, UR37, UR47, 0x18 ;  /* 0x0000002f252f7291 */ /* 0x000fe2000f8ec0ff */
[----:B------:R-:W-:Y:S01]  /*4b70*/  LOP3.LUT R5, R3, 0x180, RZ, 0xc0, !PT ;  /* 0x0000018003057812 */ /* 0x000fe200078ec0ff */
[----:B------:R-:W-:Y:S01]  /*4b80*/  HFMA2 R199, -RZ, RZ, 0, 0 ;  /* 0x00000000ffc77431 */ /* 0x000fe200000001ff */
[----:B------:R-:W-:Y:S01]  /*4b90*/  LOP3.LUT R79, R79, 0x600000, RZ, 0xc0, !PT ;  /* 0x006000004f4f7812 */ /* 0x000fe200078ec0ff */
[----:B------:R-:W-:Y:S01]  /*4ba0*/  UIADD3 UR4, UPT, UPT, UR47, 0x4200, URZ ;  /* 0x000042002f047890 */ /* 0x000fe2000fffe0ff */
[----:B------:R-:W-:Y:S01]  /*4bb0*/  LOP3.LUT R176, R5, 0x30, R176, 0xf8, !PT ;  /* 0x0000003005b07812 */ /* 0x000fe200078ef8b0 */
[----:B------:R-:W-:Y:S01]  /*4bc0*/  IMAD.MOV.U32 R76, RZ, RZ, RZ ;  /* 0x000000ffff4c7224 */ /* 0x000fe200078e00ff */
[----:B------:R-:W2:Y:S01]  /*4bd0*/  LDC R74, c[0x0][0xb0c] ;  /* 0x0002c300ff4a7b82 */ /* 0x000ea20000000800 */
[----:B------:R-:W-:-:S02]  /*4be0*/  LOP3.LUT R193, R193, 0x4, RZ, 0xc0, !PT ;  /* 0x00000004c1c17812 */ /* 0x000fc400078ec0ff */
[----:B------:R-:W-:Y:S02]  /*4bf0*/  CS2R R190, SRZ ;  /* 0x0000000000be7805 */ /* 0x000fe4000001ff00 */
[----:B------:R-:W-:Y:S02]  /*4c00*/  LOP3.LUT R176, R176, 0x1e40, R3, 0xf8, !PT ;  /* 0x00001e40b0b07812 */ /* 0x000fe400078ef803 */
[----:B------:R-:W-:Y:S02]  /*4c10*/  CS2R R188, SRZ ;  /* 0x0000000000bc7805 */ /* 0x000fe4000001ff00 */
[----:B------:R-:W-:Y:S01]  /*4c20*/  IADD3 R192, PT, PT, -R193, 0x2, RZ ;  /* 0x00000002c1c07810 */ /* 0x000fe20007ffe1ff */
[----:B------:R-:W-:Y:S01]  /*4c30*/  IMAD.MOV R180, RZ, RZ, -R195 ;  /* 0x000000ffffb47224 */ /* 0x000fe200078e0ac3 */
[----:B------:R-:W-:Y:S01]  /*4c40*/  MOV R196, UR4 ;  /* 0x0000000400c47c02 */ /* 0x000fe20008000f00 */
[----:B------:R-:W4:Y:S01]  /*4c50*/  LDC R178, c[0x0][0xb20] ;  /* 0x0002c800ffb27b82 */ /* 0x000f220000000800 */
[----:B------:R-:W3:Y:S01]  /*4c60*/  LDS R0, [UR47+0x1a0] ;  /* 0x0001a02fff007984 */ /* 0x000ee20008000800 */
[----:B------:R-:W-:Y:S01]  /*4c70*/  VIADD R194, R176, UR47 ;  /* 0x0000002fb0c27c36 */ /* 0x000fe20008000000 */
[----:B------:R-:W1:Y:S01]  /*4c80*/  LDCU.64 UR50, c[0x0][0x348] ;  /* 0x00006900ff3277ac */ /* 0x000e620008000a00 */
[----:B------:R-:W-:-:S02]  /*4c90*/  IMAD.MOV R179, RZ, RZ, -R193 ;  /* 0x000000ffffb37224 */ /* 0x000fc400078e0ac1 */
[----:B------:R-:W-:Y:S01]  /*4ca0*/  VIADD R194, R194, 0x200 ;  /* 0x00000200c2c27836 */ /* 0x000fe20000000000 */
[----:B------:R-:W1:Y:S01]  /*4cb0*/  LDCU.64 UR38, c[0x0][0x888] ;  /* 0x00011100ff2677ac */ /* 0x000e620008000a00 */
[----:B------:R-:W1:Y:S01]  /*4cc0*/  LDC R73, c[0x0][0xb30] ;  /* 0x0002cc00ff497b82 */ /* 0x000e620000000800 */
[----:B------:R-:W-:-:S07]  /*4cd0*/  UIADD3 UR46, UPT, UPT, UR47, 0x200, URZ ;  /* 0x000002002f2e7890 */ /* 0x000fce000fffe0ff */
[----:B------:R-:W1:Y:S08]  /*4ce0*/  LDC.64 R172, c[0x0][0xb10] ;  /* 0x0002c400ffac7b82 */ /* 0x000e700000000a00 */
[----:B------:R-:W1:Y:S08]  /*4cf0*/  LDC.64 R70, c[0x0][0xb18] ;  /* 0x0002c600ff467b82 */ /* 0x000e700000000a00 */
[----:B------:R-:W1:Y:S08]  /*4d00*/  LDC.64 R168, c[0x0][0x888] ;  /* 0x00022200ffa87b82 */ /* 0x000e700000000a00 */
[----:B------:R-:W1:Y:S01]  /*4d10*/  LDC.64 R68, c[0x0][0xb28] ;  /* 0x0002ca00ff447b82 */ /* 0x000e620000000a00 */
[----:B---3--:R-:W-:-:S07]  /*4d20*/  IMAD.IADD R79, R0, 0x1, R79 ;  /* 0x00000001004f7824 */ /* 0x008fce00078e024f */
[----:B------:R-:W3:Y:S08]  /*4d30*/  LDC.64 R170, c[0x0][0x890] ;  /* 0x00022400ffaa7b82 */ /* 0x000ef00000000a00 */
[----:B------:R-:W1:Y:S08]  /*4d40*/  LDC.64 R166, c[0x0][0x8b0] ;  /* 0x00022c00ffa67b82 */ /* 0x000e700000000a00 */
[----:B------:R-:W1:Y:S08]  /*4d50*/  LDC.64 R164, c[0x0][0x8a8] ;  /* 0x00022a00ffa47b82 */ /* 0x000e700000000a00 */
[----:B--2-4-:R-:W1:Y:S02]  /*4d60*/  LDC R182, c[0x0][0x374] ;  /* 0x0000dd00ffb67b82 */ /* 0x014e640000000800 */
.L_x_115:
[C---:B------:R-:W-:Y:S02]  /*4d70*/  LEA R0, R199.reuse, UR47, 0x3 ;  /* 0x0000002fc7007c11 */ /* 0x040fe4000f8e18ff */
[----:B------:R-:W-:Y:S02]  /*4d80*/  SHF.L.U32 R3, R190, 0x1f, RZ ;  /* 0x0000001fbe037819 */ /* 0x000fe400000006ff */
[----:B------:R-:W-:Y:S02]  /*4d90*/  LEA R16, R199, UR47, 0x4 ;  /* 0x0000002fc7107c11 */ /* 0x000fe4000f8e20ff */
[----:B------:R-:W2:Y:S02]  /*4da0*/  SYNCS.PHASECHK.TRANS64.TRYWAIT P0, [R0+URZ+0xf0], R3 ;  /* 0x0000f003000075a7 */ /* 0x000ea400080011ff */
[----:B-12---:R-:W-:Y:S05]  /*4db0*/  @!P0 BRA `(.L_x_88) ;  /* 0x00000044001c8947 */ /* 0x006fea0003800000 */
.L_x_167:
[----:B------:R-:W4:Y:S01]  /*4dc0*/  LDC.64 R12, c[0x0][0xb10] ;  /* 0x0002c400ff0c7b82 */ /* 0x000f220000000a00 */
[----:B------:R-:W3:Y:S01]  /*4dd0*/  LDS.128 R16, [R16+0x180] ;  /* 0x0001800010107984 */ /* 0x000ee20000000c00 */
[----:B-1----:R-:W-:Y:S01]  /*4de0*/  ISETP.NE.AND P1, PT, R73, 0x1, PT ;  /* 0x000000014900780c */ /* 0x002fe20003f25270 */
[----:B--2---:R-:W-:Y:S01]  /*4df0*/  VIADD R0, R0, 0x100 ;  /* 0x0000010000007836 */ /* 0x004fe20000000000 */
[----:B------:R-:W-:Y:S04]  /*4e00*/  ISETP.GE.AND P0, PT, R72, 0x1, PT ;  /* 0x000000014800780c */ /* 0x000fe80003f06270 */
[----:B------:R-:W1:Y:S01]  /*4e10*/  LDC.64 R10, c[0x0][0xb18] ;  /* 0x0002c600ff0a7b82 */ /* 0x000e620000000a00 */
[----:B------:R-:W-:Y:S01]  /*4e20*/  PRMT R0, RZ, 0x654, R0 ;  /* 0x00000654ff007816 */ /* 0x000fe20000000000 */
[----:B------:R-:W-:Y:S01]  /*4e30*/  @!PT LDS RZ, [RZ] ;  /* 0x00000000fffff984 */ /* 0x000fe20000000800 */
[----:B------:R-:W-:Y:S01]  /*4e40*/  @!PT LDS RZ, [RZ] ;  /* 0x00000000fffff984 */ /* 0x000fe20000000800 */
[----:B------:R-:W-:Y:S01]  /*4e50*/  @!PT LDS RZ, [RZ] ;  /* 0x00000000fffff984 */ /* 0x000fe20000000800 */
[----:B------:R-:W-:Y:S01]  /*4e60*/  @!PT LDS RZ, [RZ] ;  /* 0x00000000fffff984 */ /* 0x000fe20000000800 */
[----:B------:R2:W-:Y:S06]  /*4e70*/  MEMBAR.ALL.CTA ;  /* 0x0000000000007992 */ /* 0x0005ec0000008000 */
[----:B--2---:R-:W2:Y:S01]  /*4e80*/  FENCE.VIEW.ASYNC.S ;  /* 0x00000000000073c6 */ /* 0x004ea20000000000 */
[----:B------:R-:W1:Y:S08]  /*4e90*/  @!P1 LDC R14, c[0x0][0xb20] ;  /* 0x0002c800ff0e9b82 */ /* 0x000e700000000800 */
[----:B------:R-:W1:Y:S01]  /*4ea0*/  @!P1 LDC R9, c[0x0][0xb0c] ;  /* 0x0002c300ff099b82 */ /* 0x000e620000000800 */
[----:B--2---:R2:W-:Y:S01]  /*4eb0*/  SYNCS.ARRIVE.TRANS64.RED.A1T0 RZ, [R0+URZ], RZ ;  /* 0x000000ff00ff79a7 */ /* 0x0045e200081004ff */
[----:B---3--:R-:W-:Y:S04]  /*4ec0*/  LOP3.LUT P4, RZ, R18, 0x1, RZ, 0xc0, !PT ;  /* 0x0000000112ff7812 */ /* 0x008fe8000788c0ff */
[----:B------:R-:W-:Y:S09]  /*4ed0*/  P2R R198, PR, RZ, 0x10 ;  /* 0x00000010ffc67803 */ /* 0x000ff20000000000 */
[----:B------:R-:W-:Y:S02]  /*4ee0*/  @P4 MOV R77, R16 ;  /* 0x00000010004d4202 */ /* 0x000fe40000000f00 */
[----:B------:R-:W-:Y:S01]  /*4ef0*/  @P4 LOP3.LUT R75, R17, 0xffff, RZ, 0xc0, !PT ;  /* 0x0000ffff114b4812 */ /* 0x000fe200078ec0ff */
[----:B--2-4-:R-:W-:Y:S06]  /*4f00*/  @!P0 BRA `(.L_x_89) ;  /* 0x0000000000a48947 */ /* 0x014fec0003800000 */
[----:B------:R-:W-:Y:S01]  /*4f10*/  IMAD.HI.U32 R23, R182, R71, RZ ;  /* 0x00000047b6177227 */ /* 0x000fe200078e00ff */
[----:B------:R-:W-:Y:S02]  /*4f20*/  ISETP.NE.AND P0, PT, R70, 0x1, PT ;  /* 0x000000014600780c */ /* 0x000fe40003f05270 */
[----:B------:R-:W-:Y:S01]  /*4f30*/  ISETP.NE.AND P2, PT, R72, 0x1, PT ;  /* 0x000000014800780c */ /* 0x000fe20003f45270 */
[----:B------:R-:W-:Y:S01]  /*4f40*/  IMAD.HI.U32 R22, R181, R172, RZ ;  /* 0x000000acb5167227 */ /* 0x000fe200078e00ff */
[----:B------:R-:W-:Y:S02]  /*4f50*/  SHF.R.U32.HI R23, RZ, R178, R23 ;  /* 0x000000b2ff177219 */ /* 0x000fe40000011617 */
[----:B------:R-:W-:Y:S01]  /*4f60*/  ISETP.NE.AND P3, PT, R74, 0x1, PT ;  /* 0x000000014a00780c */ /* 0x000fe20003f65270 */
[----:B------:R-:W-:Y:S01]  /*4f70*/  IMAD.HI.U32 R26, R77, R172, RZ ;  /* 0x000000ac4d1a7227 */ /* 0x000fe200078e00ff */
[----:B------:R-:W-:Y:S02]  /*4f80*/  SHF.R.U32.HI R22, RZ, R173, R22 ;  /* 0x000000adff167219 */ /* 0x000fe40000011616 */
[----:B------:R-:W-:Y:S01]  /*4f90*/  SEL R3, R182, R23, !P0 ;  /* 0x00000017b6037207 */ /* 0x000fe20004000000 */
[----:B------:R-:W-:Y:S01]  /*4fa0*/  IMAD.HI.U32 R23, R75, R71, RZ ;  /* 0x000000474b177227 */ /* 0x000fe200078e00ff */
[----:B------:R-:W-:Y:S02]  /*4fb0*/  SEL R7, R181, R22, !P3 ;  /* 0x00000016b5077207 */ /* 0x000fe40005800000 */
[----:B------:R-:W-:Y:S01]  /*4fc0*/  SHF.R.U32.HI R26, RZ, R173, R26 ;  /* 0x000000adff1a7219 */ /* 0x000fe2000001161a */
[-C--:B------:R-:W-:Y:S04]  /*4fd0*/  IMAD.HI.U32 R22, R3, R68.reuse, RZ ;  /* 0x0000004403167227 */ /* 0x080fe800078e00ff */
[----:B------:R-:W-:Y:S01]  /*4fe0*/  IMAD.HI.U32 R24, R7, R68, RZ ;  /* 0x0000004407187227 */ /* 0x000fe200078e00ff */
[-C--:B------:R-:W-:Y:S02]  /*4ff0*/  @P2 SHF.R.U32.HI R3, RZ, R69.reuse, R22 ;  /* 0x00000045ff032219 */ /* 0x080fe40000011616 */
[----:B------:R-:W-:Y:S02]  /*5000*/  SHF.R.U32.HI R22, RZ, R178, R23 ;  /* 0x000000b2ff167219 */ /* 0x000fe40000011617 */
[----:B------:R-:W-:Y:S01]  /*5010*/  @P2 SHF.R.U32.HI R7, RZ, R69, R24 ;  /* 0x00000045ff072219 */ /* 0x000fe20000011618 */
[C---:B------:R-:W-:Y:S01]  /*5020*/  IMAD R2, R72.reuse, R3, RZ ;  /* 0x0000000348027224 */ /* 0x040fe200078e02ff */
[----:B------:R-:W-:Y:S02]  /*5030*/  SEL R5, R75, R22, !P0 ;  /* 0x000000164b057207 */ /* 0x000fe40004000000 */
[----:B------:R-:W-:Y:S01]  /*5040*/  SEL R3, R77, R26, !P3 ;  /* 0x0000001a4d037207 */ /* 0x000fe20005800000 */
[----:B------:R-:W-:Y:S01]  /*5050*/  IMAD R4, R72, R7, RZ ;  /* 0x0000000748047224 */ /* 0x000fe200078e02ff */
[C---:B------:R-:W-:Y:S01]  /*5060*/  ISETP.GE.AND P0, PT, R5.reuse, R2, PT ;  /* 0x000000020500720c */ /* 0x040fe20003f06270 */
[----:B------:R-:W-:Y:S03]  /*5070*/  IMAD.HI.U32 R6, R5, R68, RZ ;  /* 0x0000004405067227 */ /* 0x000fe600078e00ff */
[----:B------:R-:W-:Y:S01]  /*5080*/  ISETP.GE.OR P0, PT, R3, R4, P0 ;  /* 0x000000040300720c */ /* 0x000fe20000706670 */
[----:B------:R-:W-:Y:S01]  /*5090*/  IMAD.MOV R4, RZ, RZ, -R3 ;  /* 0x000000ffff047224 */ /* 0x000fe200078e0a03 */
[-C--:B------:R-:W-:Y:S03]  /*50a0*/  SHF.R.U32.HI R6, RZ, R69.reuse, R6 ;  /* 0x00000045ff067219 */ /* 0x080fe60000011606 */
[----:B------:R-:W-:Y:S01]  /*50b0*/  IMAD R77, R74, R4, R77 ;  /* 0x000000044a4d7224 */ /* 0x000fe200078e024d */
[----:B------:R-:W-:Y:S05]  /*50c0*/  SEL R15, R5, R6, !P2 ;  /* 0x00000006050f7207 */ /* 0x000fea0005000000 */
[----:B------:R-:W-:Y:S02]  /*50d0*/  IMAD.MOV R6, RZ, RZ, -R15 ;  /* 0x000000ffff067224 */ /* 0x000fe400078e0a0f */
[C---:B------:R-:W-:Y:S04]  /*50e0*/  @!P0 IMAD.HI.U32 R2, R3.reuse, R68, RZ ;  /* 0x0000004403028227 */ /* 0x040fe800078e00ff */
[----:B------:R-:W-:Y:S01]  /*50f0*/  IMAD R6, R72, R6, R5 ;  /* 0x0000000648067224 */ /* 0x000fe200078e0205 */
[----:B------:R-:W-:Y:S04]  /*5100*/  @!P0 SHF.R.U32.HI R2, RZ, R69, R2 ;  /* 0x00000045ff028219 */ /* 0x000fe80000011602 */
[----:B------:R-:W-:Y:S02]  /*5110*/  @!P0 SEL R0, R3, R2, !P2 ;  /* 0x0000000203008207 */ /* 0x000fe40005000000 */
[----:B------:R-:W-:Y:S02]  /*5120*/  IADD3 R2, PT, PT, -R5, RZ, RZ ;  /* 0x000000ff05027210 */ /* 0x000fe40007ffe1ff */
[----:B------:R-:W-:Y:S01]  /*5130*/  @!P0 IADD3 R8, PT, PT, R15, -R0, RZ ;  /* 0x800000000f088210 */ /* 0x000fe20007ffe0ff */
[----:B------:R-:W-:Y:S02]  /*5140*/  @!P0 IMAD R0, R7, R6, R0 ;  /* 0x0000000607008224 */ /* 0x000fe400078e0200 */
[----:B------:R-:W-:Y:S02]  /*5150*/  IMAD R75, R70, R2, R75 ;  /* 0x00000002464b7224 */ /* 0x000fe400078e024b */
[----:B------:R-:W-:Y:S02]  /*5160*/  @!P0 IMAD R5, R8, R72, R3 ;  /* 0x0000004808058224 */ /* 0x000fe400078e0203 */
[----:B------:R-:W-:Y:S04]  /*5170*/  @!P0 IMAD.MOV.U32 R3, RZ, RZ, R0 ;  /* 0x000000ffff038224 */ /* 0x000fe800078e0000 */
[----:B------:R-:W-:Y:S02]  /*5180*/  IMAD R77, R3, R74, R77 ;  /* 0x0000004a034d7224 */ /* 0x000fe400078e024d */
[----:B------:R-:W-:Y:S07]  /*5190*/  IMAD R75, R5, R70, R75 ;  /* 0x00000046054b7224 */ /* 0x000fee00078e024b */
.L_x_89:
[----:B-1----:R-:W-:Y:S01]  /*51a0*/  @!P1 ISETP.NE.AND P0, PT, R10, 0x1, PT ;  /* 0x000000010a00980c */ /* 0x002fe20003f05270 */
[----:B------:R-:W-:Y:S01]  /*51b0*/  @!P1 IMAD.HI.U32 R0, R77, R12, RZ ;  /* 0x0000000c4d009227 */ /* 0x000fe200078e00ff */
[----:B------:R-:W-:Y:S01]  /*51c0*/  @!P1 ISETP.NE.AND P2, PT, R9, 0x1, PT ;  /* 0x000000010900980c */ /* 0x000fe20003f45270 */
[----:B------:R-:W-:Y:S01]  /*51d0*/  ULOP3.LUT UP0, URZ, UR46, 0x1b0, URZ, 0xc0, !UPT ;  /* 0x000001b02eff7892 */ /* 0x000fe2000f80c0ff */
[----:B------:R-:W-:Y:S01]  /*51e0*/  R2UR UR42, R21 ;  /* 0x00000000152a72ca */ /* 0x000fe200000e0000 */
[----:B------:R-:W-:Y:S01]  /*51f0*/  @!P1 IMAD.HI.U32 R3, R75, R11, RZ ;  /* 0x0000000b4b039227 */ /* 0x000fe200078e00ff */
[----:B------:R-:W-:Y:S02]  /*5200*/  @!P1 SHF.R.U32.HI R0, RZ, R13, R0 ;  /* 0x0000000dff009219 */ /* 0x000fe40000011600 */
[----:B------:R-:W-:Y:S01]  /*5210*/  R2UR UR41, R20 ;  /* 0x00000000142972ca */ /* 0x000fe200000e0000 */
[----:B------:R-:W-:Y:S01]  /*5220*/  VIADD R199, R199, 0x1 ;  /* 0x00000001c7c77836 */ /* 0x000fe20000000000 */
[----:B------:R-:W-:Y:S02]  /*5230*/  @!P1 SHF.R.U32.HI R2, RZ, R14, R3 ;  /* 0x0000000eff029219 */ /* 0x000fe40000011603 */
[----:B------:R-:W-:Y:S02]  /*5240*/  @!P1 SEL R3, R77, R0, !P2 ;  /* 0x000000004d039207 */ /* 0x000fe40005000000 */
[----:B------:R-:W-:Y:S02]  /*5250*/  @!P1 SEL R2, R75, R2, !P0 ;  /* 0x000000024b029207 */ /* 0x000fe40004000000 */
[----:B------:R-:W-:Y:S01]  /*5260*/  @P4 SHF.R.U32.HI R183, RZ, 0x10, R17 ;  /* 0x00000010ffb74819 */ /* 0x000fe20000011611 */
[----:B------:R-:W-:Y:S02]  /*5270*/  USHF.L.U32 UR42, UR42, 0x7, URZ ;  /* 0x000000072a2a7899 */ /* 0x000fe400080006ff */
[----:B------:R-:W-:Y:S02]  /*5280*/  @!P1 IMAD.IADD R0, R2, 0x1, -R3 ;  /* 0x0000000102009824 */ /* 0x000fe400078e0a03 */
[----:B------:R-:W-:Y:S01]  /*5290*/  @!P1 IMAD.IADD R2, R3, 0x1, -R2 ;  /* 0x0000000103029824 */ /* 0x000fe200078e0a02 */
[----:B------:R-:W-:Y:S01]  /*52a0*/  USHF.L.U32 UR41, UR41, 0x7, URZ ;  /* 0x0000000729297899 */ /* 0x000fe200080006ff */
[----:B------:R-:W-:Y:S02]  /*52b0*/  @!P1 IMAD R77, R0, R9, R77 ;  /* 0x00000009004d9224 */ /* 0x000fe400078e024d */
[----:B------:R-:W-:Y:S01]  /*52c0*/  @!P1 IMAD R75, R2, R10, R75 ;  /* 0x0000000a024b9224 */ /* 0x000fe200078e024b */
[----:B------:R-:W-:Y:S08]  /*52d0*/  BRA.U !UP0, `(.L_x_90) ;  /* 0x0000000108407547 */ /* 0x000ff0000b800000 */
[----:B------:R-:W1:Y:S01]  /*52e0*/  LDCU.64 UR8, c[0x4][0x80] ;  /* 0x01001000ff0877ac */ /* 0x000e620008000a00 */
[----:B------:R-:W-:Y:S01]  /*52f0*/  MOV R3, 0x0 ;  /* 0x0000000000037802 */ /* 0x000fe20000000f00 */
[----:B------:R-:W-:Y:S02]  /*5300*/  HFMA2 R12, -RZ, RZ, 0, 5.9604644775390625e-08 ;  /* 0x00000001ff0c7431 */ /* 0x000fe400000001ff */
[----:B------:R-:W-:Y:S02]  /*5310*/  IMAD.MOV.U32 R8, RZ, RZ, 0x70 ;  /* 0x00000070ff087424 */ /* 0x000fe400078e00ff */
[----:B------:R-:W-:Y:S01]  /*5320*/  IMAD.MOV.U32 R13, RZ, RZ, RZ ;  /* 0x000000ffff0d7224 */ /* 0x000fe200078e00ff */
[----:B------:R-:W2:Y:S01]  /*5330*/  LDCU.64 UR6, c[0x4][0x88] ;  /* 0x01001100ff0677ac */ /* 0x000ea20008000a00 */
[----:B------:R-:W3:Y:S01]  /*5340*/  LDC.64 R2, c[0x4][R3] ;  /* 0x0100000003027b82 */ /* 0x000ee20000000a00 */
[----:B------:R-:W4:Y:S01]  /*5350*/  LDCU.64 UR4, c[0x4][0x8] ;  /* 0x01000100ff0477ac */ /* 0x000f220008000a00 */
[----:B-1----:R-:W-:Y:S01]  /*5360*/  MOV R5, UR9 ;  /* 0x0000000900057c02 */ /* 0x002fe20008000f00 */
[----:B------:R-:W-:Y:S01]  /*5370*/  IMAD.U32 R4, RZ, RZ, UR8 ;  /* 0x00000008ff047e24 */ /* 0x000fe2000f8e00ff */
[----:B--2---:R-:W-:Y:S01]  /*5380*/  MOV R7, UR7 ;  /* 0x0000000700077c02 */ /* 0x004fe20008000f00 */
[----:B------:R-:W-:Y:S01]  /*5390*/  IMAD.U32 R6, RZ, RZ, UR6 ;  /* 0x00000006ff067e24 */ /* 0x000fe2000f8e00ff */
[----:B----4-:R-:W-:Y:S01]  /*53a0*/  MOV R11, UR5 ;  /* 0x00000005000b7c02 */ /* 0x010fe20008000f00 */
[----:B------:R-:W-:Y:S02]  /*53b0*/  IMAD.U32 R10, RZ, RZ, UR4 ;  /* 0x00000004ff0a7e24 */ /* 0x000fe4000f8e00ff */
[----:B------:R-:W-:Y:S07]  /*53c0*/  LEPC R20, `(.L_x_90) ;  /* 0x000000001014794e */ /* 0x000fee0000000000 */
[----:B---3-5:R-:W-:Y:S05]  /*53d0*/  CALL.ABS.NOINC R2 ;  /* 0x0000000002007343 */ /* 0x028fea0003c00000 */
.L_x_90:
[----:B------:R-:W-:Y:S01]  /*53e0*/  LOP3.LUT P0, RZ, R196, 0x1b0, RZ, 0xc0, !PT ;  /* 0x000001b0c4ff7812 */ /* 0x000fe2000780c0ff */
[----:B------:R-:W-:Y:S11]  /*53f0*/  BSSY.RECONVERGENT B6, `(.L_x_91) ;  /* 0x0000013000067945 */ /* 0x000ff60003800200 */
[----:B------:R-:W-:Y:S01]  /*5400*/  @!UPT UIADD3 URZ, UPT, UPT, URZ, URZ, URZ ;  /* 0x000000fffffff290 */ /* 0x000fe2000fffe0ff */
[----:B------:R-:W-:Y:S05]  /*5410*/  @!P0 BRA `(.L_x_92) ;  /* 0x0000000000408947 */ /* 0x000fea0003800000 */
        /* <DEDUP_REMOVED lines=16> */
.L_x_92:
[----:B------:R-:W-:Y:S05]  /*5520*/  BSYNC.RECONVERGENT B6 ;  /* 0x0000000000067941 */ /* 0x000fea0003800200 */
.L_x_91:
[----:B------:R-:W-:Y:S02]  /*5530*/  ISETP.NE.U32.AND P4, PT, R170, RZ, PT ;  /* 0x000000ffaa00720c */ /* 0x000fe40003f85070 */
[----:B------:R-:W-:Y:S02]  /*5540*/  ISETP.NE.U32.AND P1, PT, R166, RZ, PT ;  /* 0x000000ffa600720c */ /* 0x000fe40003f25070 */
[----:B------:R-:W-:Y:S02]  /*5550*/  ISETP.NE.AND.EX P4, PT, R171, RZ, PT, P4 ;  /* 0x000000ffab00720c */ /* 0x000fe40003f85340 */
[----:B------:R-:W-:Y:S02]  /*5560*/  PLOP3.LUT P0, PT, PT, PT, PT, 0x8, 0x80 ;  /* 0x000000000080781c */ /* 0x000fe40003f0e170 */
[----:B------:R-:W-:Y:S02]  /*5570*/  ISETP.NE.AND.EX P1, PT, R167, RZ, PT, P1 ;  /* 0x000000ffa700720c */ /* 0x000fe40003f25310 */
[----:B------:R-:W-:Y:S02]  /*5580*/  P2R R184, PR, RZ, 0x1 ;  /* 0x00000001ffb87803 */ /* 0x000fe40000000000 */
[----:B------:R-:W-:Y:S05]  /*5590*/  LEA R0, R189, UR47, 0x3 ;  /* 0x0000002fbd007c11 */ /* 0x000fea000f8e18ff */
[----:B------:R-:W-:Y:S05]  /*55a0*/  @!P4 BRA `(.L_x_93) ;  /* 0x00000000002cc947 */ /* 0x000fea0003800000 */
[----:B------:R-:W-:Y:S01]  /*55b0*/  ISETP.NE.U32.AND P0, PT, R168, RZ, PT ;  /* 0x000000ffa800720c */ /* 0x000fe20003f05070 */
[----:B------:R-:W-:Y:S03]  /*55c0*/  IMAD.MOV.U32 R175, RZ, RZ, 0x1 ;  /* 0x00000001ffaf7424 */ /* 0x000fe600078e00ff */
[----:B------:R-:W-:Y:S11]  /*55d0*/  ISETP.NE.AND.EX P0, PT, R169, RZ, PT, P0 ;  /* 0x000000ffa900720c */ /* 0x000ff60003f05300 */
[----:B------:R-:W-:Y:S02]  /*55e0*/  @!UPT UIADD3 URZ, UPT, UPT, URZ, URZ, URZ ;  /* 0x000000fffffff290 */ /* 0x000fe4000fffe0ff */
[----:B------:R-:W1:Y:S01]  /*55f0*/  @P0 LDC.64 R4, c[0x0][0x888] ;  /* 0x00022200ff040b82 */ /* 0x000e620000000a00 */
[----:B------:R-:W-:Y:S04]  /*5600*/  @P0 IMAD R2, R170, UR36, RZ ;  /* 0x00000024aa020c24 */ /* 0x000fe8000f8e02ff */
[----:B-1----:R-:W-:Y:S04]  /*5610*/  @P0 IMAD.WIDE R4, R2, 0x4, R4 ;  /* 0x0000000402040825 */ /* 0x002fe800078e0204 */
[----:B------:R-:W-:Y:S01]  /*5620*/  HFMA2 R2, -RZ, RZ, 0, 5.9604644775390625e-08 ;  /* 0x00000001ff027431 */ /* 0x000fe200000001ff */
[----:B-----5:R1:W5:Y:S04]  /*5630*/  @P0 LDG.E R81, desc[UR44][R4.64] ;  /* 0x0000002c04510981 */ /* 0x020368000c1e1900 */
[----:B------:R-:W-:Y:S01]  /*5640*/  @!P0 PRMT R175, R2, 0x7610, R175 ;  /* 0x0000761002af8816 */ /* 0x000fe200000000af */
[----:B-1----:R-:W2:Y:S06]  /*5650*/  @!P0 LDC R81, c[0x0][0x880] ;  /* 0x00022000ff518b82 */ /* 0x002eac0000000800 */
.L_x_93:
[----:B------:R-:W-:Y:S05]  /*5660*/  @!P1 BRA `(.L_x_94) ;  /* 0x0000000000209947 */ /* 0x000fea0003800000 */
[----:B------:R-:W-:Y:S04]  /*5670*/  ISETP.NE.U32.AND P0, PT, R164, RZ, PT ;  /* 0x000000ffa400720c */ /* 0x000fe80003f05070 */
[----:B------:R-:W-:Y:S11]  /*5680*/  ISETP.NE.AND.EX P0, PT, R165, RZ, PT, P0 ;  /* 0x000000ffa500720c */ /* 0x000ff60003f05300 */
[----:B------:R-:W-:Y:S02]  /*5690*/  @!UPT UIADD3 URZ, UPT, UPT, URZ, URZ, URZ ;  /* 0x000000fffffff290 */ /* 0x000fe4000fffe0ff */
[----:B------:R-:W1:Y:S01]  /*56a0*/  @P0 LDC.64 R4, c[0x0][0x8a8] ;  /* 0x00022a00ff040b82 */ /* 0x000e620000000a00 */
[----:B------:R-:W-:Y:S04]  /*56b0*/  @P0 IMAD R2, R166, UR36, RZ ;  /* 0x00000024a6020c24 */ /* 0x000fe8000f8e02ff */
[----:B-1----:R-:W-:Y:S05]  /*56c0*/  @P0 IMAD.WIDE R4, R2, 0x4, R4 ;  /* 0x0000000402040825 */ /* 0x002fea00078e0204 */
[----:B-----5:R1:W5:Y:S02]  /*56d0*/  @P0 LDG.E R78, desc[UR44][R4.64] ;  /* 0x0000002c044e0981 */ /* 0x020364000c1e1900 */
[----:B-1----:R-:W3:Y:S02]  /*56e0*/  @!P0 LDC R78, c[0x0][0x8a0] ;  /* 0x00022800ff4e8b82 */ /* 0x002ee40000000800 */
.L_x_94:
[----:B------:R-:W-:Y:S01]  /*56f0*/  UISETP.NE.AND UP0, UPT, UR48, URZ, UPT ;  /* 0x000000ff3000728c */ /* 0x000fe2000bf05270 */
[----:B------:R-:W-:Y:S08]  /*5700*/  ISETP.NE.AND P6, PT, R184, RZ, PT ;  /* 0x000000ffb800720c */ /* 0x000ff00003fc5270 */
[----:B------:R-:W-:Y:S05]  /*5710*/  BRA.U !UP0, `(.L_x_95) ;  /* 0x0000000108407547 */ /* 0x000fea000b800000 */
[----:B------:R-:W-:Y:S02]  /*5720*/  ISETP.NE.U32.AND P0, PT, R170, RZ, PT ;  /* 0x000000ffaa00720c */ /* 0x000fe40003f05070 */
[----:B------:R-:W-:Y:S02]  /*5730*/  PLOP3.LUT P1, PT, PT, PT, PT, 0x80, 0x8 ;  /* 0x000000000008781c */ /* 0x000fe40003f2f070 */
[----:B------:R-:W-:Y:S11]  /*5740*/  ISETP.NE.AND.EX P0, PT, R171, RZ, PT, P0 ;  /* 0x000000ffab00720c */ /* 0x000ff60003f05300 */
[----:B------:R-:W-:Y:S02]  /*5750*/  @!UPT UIADD3 URZ, UPT, UPT, URZ, URZ, URZ ;  /* 0x000000fffffff290 */ /* 0x000fe4000fffe0ff */
[----:B------:R-:W-:Y:S01]  /*5760*/  @P0 LOP3.LUT P2, RZ, R175, 0xff, RZ, 0xc0, !PT ;  /* 0x000000ffafff0812 */ /* 0x000fe2000784c0ff */
[----:B------:R-:W1:Y:S01]  /*5770*/  @P0 LDC.64 R2, c[0x0][0x888] ;  /* 0x00022200ff020b82 */ /* 0x000e620000000a00 */
[C---:B--2--5:R-:W-:Y:S02]  /*5780*/  @!P0 FSETP.EQ.AND P6, PT, R81.reuse, RZ, PT ;  /* 0x000000ff5100820b */ /* 0x064fe40003fc2000 */
[----:B------:R-:W-:Y:S02]  /*5790*/  @P0 PLOP3.LUT P1, PT, P2, PT, PT, 0x80, 0x8 ;  /* 0x000000000008081c */ /* 0x000fe4000172f070 */
[----:B------:R-:W-:Y:S02]  /*57a0*/  @P0 FSETP.NEU.AND P2, PT, R81, RZ, PT ;  /* 0x000000ff5100020b */ /* 0x000fe40003f4d000 */
[----:B-1----:R-:W-:Y:S02]  /*57b0*/  @P0 ISETP.NE.U32.AND P3, PT, R2, RZ, PT ;  /* 0x000000ff0200020c */ /* 0x002fe40003f65070 */
[----:B------:R-:W-:Y:S02]  /*57c0*/  @P0 SEL R2, RZ, 0xffffffff, P2 ;  /* 0xffffffffff020807 */ /* 0x000fe40001000000 */
[----:B------:R-:W-:Y:S05]  /*57d0*/  @P0 ISETP.NE.AND.EX P3, PT, R3, RZ, PT, P3 ;  /* 0x000000ff0300020c */ /* 0x000fea0003f65330 */
[----:B------:R-:W-:Y:S04]  /*57e0*/  @!P1 SEL R2, RZ, 0xffffffff, P3 ;  /* 0xffffffffff029807 */ /* 0x000fe80001800000 */
[----:B------:R-:W-:Y:S04]  /*57f0*/  @P0 LOP3.LUT R2, R2, 0x1, RZ, 0xc0, !PT ;  /* 0x0000000102020812 */ /* 0x000fe800078ec0ff */
[----:B------:R-:W-:Y:S04]  /*5800*/  @P0 ISETP.EQ.U32.AND P6, PT, R2, 0x1, PT ;  /* 0x000000010200080c */ /* 0x000fe80003fc2070 */
[----:B------:R-:W-:Y:S09]  /*5810*/  P2R R184, PR, RZ, 0x40 ;  /* 0x00000040ffb87803 */ /* 0x000ff20000000000 */
.L_x_95:
[----:B------:R-:W-:Y:S01]  /*5820*/  @!P6 SHF.L.U32 R5, R188, 0x1f, RZ ;  /* 0x0000001fbc05e819 */ /* 0x000fe200000006ff */
[----:B------:R-:W-:Y:S01]  /*5830*/  BSSY B1, `(.L_x_96) ;  /* 0x0000042000017945 */ /* 0x000fe20003800000 */
[C---:B------:R-:W-:Y:S01]  /*5840*/  LEA R211, R76.reuse, UR47, 0x3 ;  /* 0x0000002f4cd37c11 */ /* 0x040fe2000f8e18ff */
[----:B------:R-:W-:Y:S01]  /*5850*/  IMAD.MOV.U32 R212, RZ, RZ, 0x1 ;  /* 0x00000001ffd47424 */ /* 0x000fe200078e00ff */
[----:B------:R-:W1:Y:S01]  /*5860*/  @!P6 SYNCS.PHASECHK.TRANS64.TRYWAIT P1, [R0+URZ+0xc0], R5 ;  /* 0x0000c0050000e5a7 */ /* 0x000e6200080211ff */
[----:B------:R-:W-:Y:S01]  /*5870*/  SHF.L.U32 R2, R191, 0x1f, RZ ;  /* 0x0000001fbf027819 */ /* 0x000fe200000006ff */
[----:B------:R-:W-:Y:S01]  /*5880*/  IMAD R80, R76, 0x80, R79 ;  /* 0x000000804c507824 */ /* 0x000fe200078e024f */
[----:B------:R-:W-:Y:S02]  /*5890*/  ISETP.NE.U32.AND P2, PT, RZ, UR38, PT ;  /* 0x00000026ff007c0c */ /* 0x000fe4000bf45070 */
[----:B------:R-:W-:Y:S02]  /*58a0*/  CS2R R162, SRZ ;  /* 0x0000000000a27805 */ /* 0x000fe4000001ff00 */
[----:B--2--5:R-:W-:Y:S02]  /*58b0*/  FSETP.NEU.AND P3, PT, R81, RZ, PT ;  /* 0x000000ff5100720b */ /* 0x024fe40003f6d000 */
[----:B------:R-:W-:Y:S02]  /*58c0*/  CS2R R160, SRZ ;  /* 0x0000000000a07805 */ /* 0x000fe4000001ff00 */
[----:B------:R-:W-:Y:S02]  /*58d0*/  ISETP.NE.AND.EX P2, PT, RZ, UR39, PT, P2 ;  /* 0x00000027ff007c0c */ /* 0x000fe4000bf45320 */
[----:B------:R-:W-:Y:S02]  /*58e0*/  CS2R R158, SRZ ;  /* 0x00000000009e7805 */ /* 0x000fe4000001ff00 */
[----:B------:R-:W-:Y:S02]  /*58f0*/  SEL R3, RZ, 0xffffffff, P3 ;  /* 0xffffffffff037807 */ /* 0x000fe40001800000 */
[----:B------:R-:W-:Y:S02]  /*5900*/  CS2R R156, SRZ ;  /* 0x00000000009c7805 */ /* 0x000fe4000001ff00 */
[----:B------:R-:W-:Y:S02]  /*5910*/  SEL R4, RZ, 0xffffffff, P2 ;  /* 0xffffffffff047807 */ /* 0x000fe40001000000 */
[----:B------:R-:W-:Y:S02]  /*5920*/  CS2R R154, SRZ ;  /* 0x00000000009a7805 */ /* 0x000fe4000001ff00 */
[----:B------:R-:W-:Y:S02]  /*5930*/  LOP3.LUT P2, RZ, R175, 0xff, RZ, 0xc0, !PT ;  /* 0x000000ffafff7812 */ /* 0x000fe4000784c0ff */
[----:B------:R-:W-:Y:S02]  /*5940*/  CS2R R152, SRZ ;  /* 0x0000000000987805 */ /* 0x000fe4000001ff00 */
[----:B------:R-:W-:Y:S01]  /*5950*/  CS2R R150, SRZ ;  /* 0x0000000000967805 */ /* 0x000fe2000001ff00 */
[----:B------:R2:W4:Y:S01]  /*5960*/  SYNCS.PHASECHK.TRANS64.TRYWAIT P0, [R211+URZ+0x110], R2 ;  /* 0x00011002d30075a7 */ /* 0x00052200080011ff */
[----:B------:R-:W-:Y:S02]  /*5970*/  @P4 SEL R3, R4, R3, !P2 ;  /* 0x0000000304034207 */ /* 0x000fe40005000000 */
[----:B------:R-:W-:Y:S02]  /*5980*/  CS2R R148, SRZ ;  /* 0x0000000000947805 */ /* 0x000fe4000001ff00 */
[----:B------:R-:W-:Y:S04]  /*5990*/  LOP3.LUT R3, R3, 0x1, RZ, 0xc0, !PT ;  /* 0x0000000103037812 */ /* 0x000fe800078ec0ff */
[----:B------:R-:W-:Y:S04]  /*59a0*/  ISETP.NE.U32.AND P5, PT, R3, 0x1, PT ;  /* 0x000000010300780c */ /* 0x000fe80003fa5070 */
[----:B------:R-:W-:Y:S02]  /*59b0*/  P2R R213, PR, RZ, 0x20 ;  /* 0x00000020ffd57803 */ /* 0x000fe40000000000 */
[----:B-1----:R-:W-:Y:S01]  /*59c0*/  @!P6 SEL R212, RZ, 0x1, !P1 ;  /* 0x00000001ffd4e807 */ /* 0x002fe20004800000 */
[----:B--2---:R-:W-:Y:S06]  /*59d0*/  @P6 BRA `(.L_x_97) ;  /* 0x00000000009c6947 */ /* 0x004fec0003800000 */
[----:B------:R-:W-:Y:S01]  /*59e0*/  @P5 IMAD R6, R189, 0x2000, R194 ;  /* 0x00002000bd065824 */ /* 0x000fe200078e02c2 */
[----:B------:R-:W-:Y:S01]  /*59f0*/  ISETP.NE.AND P1, PT, R212, RZ, PT ;  /* 0x000000ffd400720c */ /* 0x000fe20003f25270 */
[----:B------:R-:W-:Y:S01]  /*5a00*/  BSSY B0, `(.L_x_98) ;  /* 0x0000010000007945 */ /* 0x000fe20003800000 */
[----:B------:R-:W-:Y:S01]  /*5a10*/  CS2R R150, SRZ ;  /* 0x0000000000967805 */ /* 0x000fe2000001ff00 */
[--C-:B------:R-:W-:Y:S01]  /*5a20*/  @P5 IMAD R7, R195, -0x10, R6.reuse ;  /* 0xfffffff0c3075824 */ /* 0x100fe200078e0206 */
[----:B------:R-:W-:Y:S01]  /*5a30*/  CS2R R148, SRZ ;  /* 0x0000000000947805 */ /* 0x000fe2000001ff00 */
[----:B------:R-:W-:Y:S01]  /*5a40*/  @P5 IMAD R5, R193, -0x10, R6 ;  /* 0xfffffff0c1055824 */ /* 0x000fe200078e0206 */
[----:B------:R-:W-:Y:S01]  /*5a50*/  CS2R R158, SRZ ;  /* 0x00000000009e7805 */ /* 0x000fe2000001ff00 */
[----:B------:R-:W-:Y:S01]  /*5a60*/  @P5 IMAD R4, R192, 0x10, R7 ;  /* 0x00000010c0045824 */ /* 0x000fe200078e0207 */
[----:B------:R-:W-:Y:S02]  /*5a70*/  CS2R R156, SRZ ;  /* 0x00000000009c7805 */ /* 0x000fe4000001ff00 */
[----:B------:R-:W-:Y:S02]  /*5a80*/  CS2R R154, SRZ ;  /* 0x00000000009a7805 */ /* 0x000fe4000001ff00 */
[----:B------:R-:W-:Y:S02]  /*5a90*/  CS2R R152, SRZ ;  /* 0x0000000000987805 */ /* 0x000fe4000001ff00 */
[----:B------:R-:W-:Y:S02]  /*5aa0*/  CS2R R162, SRZ ;  /* 0x0000000000a27805 */ /* 0x000fe4000001ff00 */
[----:B------:R-:W-:Y:S01]  /*5ab0*/  CS2R R160, SRZ ;  /* 0x0000000000a07805 */ /* 0x000fe2000001ff00 */
[----:B------:R-:W-:Y:S06]  /*5ac0*/  @P1 BRA `(.L_x_99) ;  /* 0x00000000000c1947 */ /* 0x000fec0003800000 */
[----:B------:R-:W-:Y:S04]  /*5ad0*/  SHF.L.U32 R3, R188, 0x1f, RZ ;  /* 0x0000001fbc037819 */ /* 0x000fe800000006ff */
[----:B------:R-:W1:Y:S02]  /*5ae0*/  SYNCS.PHASECHK.TRANS64.TRYWAIT P1, [R0+URZ+0xc0], R3 ;  /* 0x0000c003000075a7 */ /* 0x000e6400080211ff */
[----:B-1----:R-:W-:Y:S05]  /*5af0*/  @!P1 BRA `(.L_x_100) ;  /* 0x0000003400e09947 */ /* 0x002fea0003800000 */
.L_x_99:
[----:B------:R-:W-:Y:S05]  /*5b00*/  BSYNC B0 ;  /* 0x0000000000007941 */ /* 0x000fea0003800000 */
.L_x_98:
[----:B------:R-:W-:Y:S01]  /*5b10*/  ISETP.NE.AND P1, PT, R213, RZ, PT ;  /* 0x000000ffd500720c */ /* 0x000fe20003f25270 */
[----:B-1----:R-:W-:Y:S02]  /*5b20*/  VIADD R3, R0, 0xd0 ;  /* 0x000000d000037836 */ /* 0x002fe40000000000 */
[----:B------:R-:W-:Y:S02]  /*5b30*/  IMAD.U32 R0, RZ, RZ, UR37 ;  /* 0x00000025ff007e24 */ /* 0x000fe4000f8e00ff */
[----:B------:R-:W-:Y:S03]  /*5b40*/  VIADD R189, R189, 0x1 ;  /* 0x00000001bdbd7836 */ /* 0x000fe60000000000 */
[----:B------:R-:W-:Y:S05]  /*5b50*/  PRMT R0, R0, 0x654, R3 ;  /* 0x0000065400007816 */ /* 0x000fea0000000003 */
[----:B------:R1:W2:Y:S04]  /*5b60*/  @P1 LDS.128 R148, [R6] ;  /* 0x0000000006941984 */ /* 0x0002a80000000c00 */
[----:B------:R1:W1:Y:S04]  /*5b70*/  @P1 LDS.128 R156, [R5+0x20] ;  /* 0x00002000059c1984 */ /* 0x0002680000000c00 */
[----:B------:R1:W1:Y:S04]  /*5b80*/  @P1 LDS.128 R152, [R7+0x10] ;  /* 0x0000100007981984 */ /* 0x0002680000000c00 */
[----:B------:R1:W1:Y:S01]  /*5b90*/  @P1 LDS.128 R160, [R4+0x10] ;  /* 0x0000100004a01984 */ /* 0x0002620000000c00 */
[C---:B------:R-:W-:Y:S01]  /*5ba0*/  ISETP.NE.AND P1, PT, R189.reuse, 0x2, PT ;  /* 0x00000002bd00780c */ /* 0x040fe20003f25270 */
[----:B------:R-:W-:Y:S01]  /*5bb0*/  @!PT LDS RZ, [RZ] ;  /* 0x00000000fffff984 */ /* 0x000fe20000000800 */
[----:B------:R-:W-:Y:S01]  /*5bc0*/  @!PT LDS RZ, [RZ] ;  /* 0x00000000fffff984 */ /* 0x000fe20000000800 */
[----:B------:R-:W-:Y:S01]  /*5bd0*/  @!PT LDS RZ, [RZ] ;  /* 0x00000000fffff984 */ /* 0x000fe20000000800 */
[----:B------:R-:W-:Y:S01]  /*5be0*/  @!PT LDS RZ, [RZ] ;  /* 0x00000000fffff984 */ /* 0x000fe20000000800 */
[----:B------:R5:W-:Y:S06]  /*5bf0*/  MEMBAR.ALL.CTA ;  /* 0x0000000000007992 */ /* 0x000bec0000008000 */
[----:B-----5:R-:W5:Y:S01]  /*5c00*/  FENCE.VIEW.ASYNC.S ;  /* 0x00000000000073c6 */ /* 0x020f620000000000 */
[----:B------:R-:W-:Y:S02]  /*5c10*/  SEL R3, RZ, 0x1, P1 ;  /* 0x00000001ff037807 */ /* 0x000fe40000800000 */
[----:B------:R-:W-:Y:S02]  /*5c20*/  SEL R189, R189, RZ, P1 ;  /* 0x000000ffbdbd7207 */ /* 0x000fe40000800000 */
[----:B------:R-:W-:Y:S01]  /*5c30*/  LOP3.LUT R188, R188, R3, RZ, 0x3c, !PT ;  /* 0x00000003bcbc7212 */ /* 0x000fe200078e3cff */
[----:B-----5:R1:W-:Y:S06]  /*5c40*/  SYNCS.ARRIVE.TRANS64.RED.A1T0 RZ, [R0+URZ], RZ ;  /* 0x000000ff00ff79a7 */ /* 0x0203ec00081004ff */
.L_x_97:
[----:B------:R-:W-:Y:S05]  /*5c50*/  BSYNC B1 ;  /* 0x0000000000017941 */ /* 0x000fea0003800000 */
.L_x_96:
[----:B-1----:R-:W-:Y:S04]  /*5c60*/  SHF.R.U32.HI R0, RZ, 0x15, R80 ;  /* 0x00000015ff007819 */ /* 0x002fe80000011650 */
[----:B------:R-:W-:Y:S01]  /*5c70*/  LOP3.LUT P1, RZ, R0, 0x3, R177, 0x48, !PT ;  /* 0x0000000300ff7812 */ /* 0x000fe200078248b1 */
[----:B------:R-:W-:Y:S01]  /*5c80*/  @!UPT UIADD3 URZ, UPT, UPT, URZ, URZ, URZ ;  /* 0x000000fffffff290 */ /* 0x000fe2000fffe0ff */
[----:B----4-:R-:W-:Y:S11]  /*5c90*/  @P0 BRA `(.L_x_101) ;  /* 0x0000000000080947 */ /* 0x010ff60003800000 */
[----:B------:R-:W1:Y:S02]  /*5ca0*/  SYNCS.PHASECHK.TRANS64.TRYWAIT P0, [R211+URZ+0x110], R2 ;  /* 0x00011002d30075a7 */ /* 0x000e6400080011ff */
[----:B-1----:R-:W-:Y:S05]  /*5cb0*/  @!P0 BRA `(.L_x_102) ;  /* 0x0000003400848947 */ /* 0x002fea0003800000 */
.L_x_101:
[----:B------:R-:W-:Y:S04]  /*5cc0*/  BSSY.RECONVERGENT B6, `(.L_x_103) ;  /* 0x0000012000067945 */ /* 0x000fe80003800200 */
[----:B------:R-:W-:Y:S05]  /*5cd0*/  @!P1 BRA `(.L_x_104) ;  /* 0x0000000000409947 */ /* 0x000fea0003800000 */
[----:B------:R-:W4:Y:S01]  /*5ce0*/  LDCU.64 UR8, c[0x4][0x70] ;  /* 0x01000e00ff0877ac */ /* 0x000f220008000a00 */
[----:B------:R-:W-:Y:S01]  /*5cf0*/  MOV R3, 0x0 ;  /* 0x0000000000037802 */ /* 0x000fe20000000f00 */
[----:B------:R-:W-:Y:S02]  /*5d00*/  HFMA2 R12, -RZ, RZ, 0, 5.9604644775390625e-08 ;  /* 0x00000001ff0c7431 */ /* 0x000fe400000001ff */
[----:B------:R-:W-:Y:S02]  /*5d10*/  IMAD.MOV.U32 R8, RZ, RZ, 0x192 ;  /* 0x00000192ff087424 */ /* 0x000fe400078e00ff */
[----:B------:R-:W-:Y:S01]  /*5d20*/  IMAD.MOV.U32 R13, RZ, RZ, RZ ;  /* 0x000000ffff0d7224 */ /* 0x000fe200078e00ff */
[----:B------:R-:W5:Y:S01]  /*5d30*/  LDCU.64 UR6, c[0x4][0x78] ;  /* 0x01000f00ff0677ac */ /* 0x000f620008000a00 */
[----:B-1----:R-:W1:Y:S01]  /*5d40*/  LDC.64 R2, c[0x4][R3] ;  /* 0x0100000003027b82 */ /* 0x002e620000000a00 */
[----:B------:R-:W2:Y:S01]  /*5d50*/  LDCU.64 UR4, c[0x4][0x10] ;  /* 0x01000200ff0477ac */ /* 0x000ea20008000a00 */
[----:B----4-:R-:W-:Y:S01]  /*5d60*/  MOV R5, UR9 ;  /* 0x0000000900057c02 */ /* 0x010fe20008000f00 */
[----:B------:R-:W-:Y:S01]  /*5d70*/  IMAD.U32 R4, RZ, RZ, UR8 ;  /* 0x00000008ff047e24 */ /* 0x000fe2000f8e00ff */
[----:B-----5:R-:W-:Y:S01]  /*5d80*/  MOV R7, UR7 ;  /* 0x0000000700077c02 */ /* 0x020fe20008000f00 */
[----:B------:R-:W-:Y:S01]  /*5d90*/  IMAD.U32 R6, RZ, RZ, UR6 ;  /* 0x00000006ff067e24 */ /* 0x000fe2000f8e00ff */
[----:B--2---:R-:W-:Y:S01]  /*5da0*/  MOV R11, UR5 ;  /* 0x00000005000b7c02 */ /* 0x004fe20008000f00 */
[----:B------:R-:W-:Y:S02]  /*5db0*/  IMAD.U32 R10, RZ, RZ, UR4 ;  /* 0x00000004ff0a7e24 */ /* 0x000fe4000f8e00ff */
[----:B------:R-:W-:Y:S07]  /*5dc0*/  LEPC R20, `(.L_x_104) ;  /* 0x000000001014794e */ /* 0x000fee0000000000 */
[----:B-1-3--:R-:W-:Y:S05]  /*5dd0*/  CALL.ABS.NOINC R2 ;  /* 0x0000000002007343 */ /* 0x00afea0003c00000 */
.L_x_104:
[----:B------:R-:W-:Y:S05]  /*5de0*/  BSYNC.RECONVERGENT B6 ;  /* 0x0000000000067941 */ /* 0x000fea0003800200 */
.L_x_103:
[-C--:B--2---:R-:W-:Y:S01]  /*5df0*/  F2FP.F16.E4M3.UNPACK_B R83, R148.reuse ;  /* 0x00000094ff53723e */ /* 0x084fe200020006ff */
[----:B------:R-:W-:Y:S05]  /*5e00*/  WARPSYNC.ALL ;  /* 0x0000000000007948 */ /* 0x000fea0003800000 */
[----:B------:R-:W-:Y:S01]  /*5e10*/  R2UR UR4, R80 ;  /* 0x00000000500472ca */ /* 0x000fe200000e0000 */
[--C-:B------:R-:W-:Y:S01]  /*5e20*/  HADD2.F32 R82, -RZ, R83.reuse.H0_H0 ;  /* 0x20000053ff527230 */ /* 0x100fe20000004100 */
[----:B------:R-:W-:Y:S01]  /*5e30*/  F2FP.F16.E4M3.UNPACK_B R85, R148.H1 ;  /* 0x00000094ff55723e */ /* 0x000fe200030006ff */
[----:B------:R-:W-:Y:S01]  /*5e40*/  HADD2.F32 R83, -RZ, R83.H1_H1 ;  /* 0x30000053ff537230 */ /* 0x000fe20000004100 */
[-C--:B------:R-:W-:Y:S01]  /*5e50*/  F2FP.F16.E4M3.UNPACK_B R87, R149.reuse ;  /* 0x00000095ff57723e */ /* 0x080fe200020006ff */
[----:B------:R-:W-:Y:S01]  /*5e60*/  BSSY.RECONVERGENT B0, `(.L_x_105) ;  /* 0x000011d000007945 */ /* 0x000fe20003800200 */
[----:B------:R-:W-:Y:S01]  /*5e70*/  F2FP.F16.E4M3.UNPACK_B R89, R149.H1 ;  /* 0x00000095ff59723e */ /* 0x000fe200030006ff */
[----:B------:R-:W-:Y:S01]  /*5e80*/  HADD2.F32 R84, -RZ, R85.H0_H0 ;  /* 0x20000055ff547230 */ /* 0x000fe20000004100 */
[-C--:B------:R-:W-:Y:S01]  /*5e90*/  F2FP.F16.E4M3.UNPACK_B R91, R150.reuse ;  /* 0x00000096ff5b723e */ /* 0x080fe200020006ff */
[----:B------:R-:W-:Y:S01]  /*5ea0*/  HADD2.F32 R88, -RZ, R87.H1_H1 ;  /* 0x30000057ff587230 */ /* 0x000fe20000004100 */
[----:B------:R-:W-:Y:S01]  /*5eb0*/  F2FP.F16.E4M3.UNPACK_B R93, R150.H1 ;  /* 0x00000096ff5d723e */ /* 0x000fe200030006ff */
[----:B------:R-:W-:Y:S01]  /*5ec0*/  HADD2.F32 R86, -RZ, R85.H1_H1 ;  /* 0x30000055ff567230 */ /* 0x000fe20000004100 */
[-C--:B------:R-:W-:Y:S01]  /*5ed0*/  F2FP.F16.E4M3.UNPACK_B R95, R151.reuse ;  /* 0x00000097ff5f723e */ /* 0x080fe200020006ff */
[----:B------:R-:W3:Y:S01]  /*5ee0*/  LDTM.x64 R4, tmem[UR4] ;  /* 0x00000004000479ee */ /* 0x000ee20008340000 */
[----:B------:R-:W-:Y:S01]  /*5ef0*/  F2FP.F16.E4M3.UNPACK_B R97, R151.H1 ;  /* 0x00000097ff61723e */ /* 0x000fe200030006ff */
[----:B------:R-:W-:Y:S01]  /*5f00*/  HADD2.F32 R85, -RZ, R87.H0_H0 ;  /* 0x20000057ff557230 */ /* 0x000fe20000004100 */
[-C--:B------:R-:W-:Y:S01]  /*5f10*/  F2FP.F16.E4M3.UNPACK_B R99, R152.reuse ;  /* 0x00000098ff63723e */ /* 0x080fe200020006ff */
[----:B------:R-:W-:Y:S01]  /*5f20*/  HADD2.F32 R87, -RZ, R89.H0_H0 ;  /* 0x20000059ff577230 */ /* 0x000fe20000004100 */
[----:B------:R-:W-:Y:S01]  /*5f30*/  F2FP.F16.E4M3.UNPACK_B R101, R152.H1 ;  /* 0x00000098ff65723e */ /* 0x000fe200030006ff */
[----:B------:R-:W-:Y:S01]  /*5f40*/  HADD2.F32 R92, -RZ, R91.H1_H1 ;  /* 0x3000005bff5c7230 */ /* 0x000fe20000004100 */
[----:B------:R-:W-:Y:S01]  /*5f50*/  ISETP.NE.AND P6, PT, R184, RZ, PT ;  /* 0x000000ffb800720c */ /* 0x000fe20003fc5270 */
[----:B------:R-:W-:Y:S01]  /*5f60*/  HADD2.F32 R96, -RZ, R95.H1_H1 ;  /* 0x3000005fff607230 */ /* 0x000fe20000004100 */
[----:B------:R-:W-:Y:S01]  /*5f70*/  SHF.L.U32 R215, R180, 0x4, RZ ;  /* 0x00000004b4d77819 */ /* 0x000fe200000006ff */
[----:B------:R-:W-:Y:S01]  /*5f80*/  HADD2.F32 R100, -RZ, R99.H1_H1 ;  /* 0x30000063ff647230 */ /* 0x000fe20000004100 */
[----:B------:R-:W-:Y:S01]  /*5f90*/  SHF.L.U32 R223, R179, 0x4, RZ ;  /* 0x00000004b3df7819 */ /* 0x000fe200000006ff */
[----:B------:R-:W-:Y:S01]  /*5fa0*/  HADD2.F32 R90, -RZ, R89.H1_H1 ;  /* 0x30000059ff5a7230 */ /* 0x000fe20000004100 */
[C---:B------:R-:W-:Y:S01]  /*5fb0*/  IADD3 R208, PT, PT, R194.reuse, R215, RZ ;  /* 0x000000d7c2d07210 */ /* 0x040fe20007ffe0ff */
[----:B------:R-:W-:Y:S01]  /*5fc0*/  HADD2.F32 R89, -RZ, R91.H0_H0 ;  /* 0x2000005bff597230 */ /* 0x000fe20000004100 */
[----:B------:R-:W-:Y:S01]  /*5fd0*/  IADD3 R210, PT, PT, R194, R223, RZ ;  /* 0x000000dfc2d27210 */ /* 0x000fe20007ffe0ff */
[--C-:B------:R-:W-:Y:S01]  /*5fe0*/  HADD2.F32 R91, -RZ, R93.reuse.H0_H0 ;  /* 0x2000005dff5b7230 */ /* 0x100fe20000004100 */
[----:B------:R-:W-:Y:S01]  /*5ff0*/  SHF.L.U32 R221, R192, 0x4, RZ ;  /* 0x00000004c0dd7819 */ /* 0x000fe200000006ff */
[----:B------:R-:W-:Y:S01]  /*6000*/  HADD2.F32 R94, -RZ, R93.H1_H1 ;  /* 0x3000005dff5e7230 */ /* 0x000fe20000004100 */
[-C--:B------:R-:W-:Y:S01]  /*6010*/  F2FP.F16.E4M3.UNPACK_B R103, R153.reuse ;  /* 0x00000099ff67723e */ /* 0x080fe200020006ff */
[----:B------:R-:W-:Y:S01]  /*6020*/  HADD2.F32 R93, -RZ, R95.H0_H0 ;  /* 0x2000005fff5d7230 */ /* 0x000fe20000004100 */
[----:B------:R-:W-:Y:S01]  /*6030*/  IADD3 R209, PT, PT, R221, R208, RZ ;  /* 0x000000d0ddd17210 */ /* 0x000fe20007ffe0ff */
[----:B------:R-:W-:Y:S01]  /*6040*/  HADD2.F32 R95, -RZ, R97.H0_H0 ;  /* 0x20000061ff5f7230 */ /* 0x000fe20000004100 */
[----:B------:R-:W-:Y:S01]  /*6050*/  F2FP.F16.E4M3.UNPACK_B R105, R153.H1 ;  /* 0x00000099ff69723e */ /* 0x000fe200030006ff */
[C---:B---3--:R-:W-:Y:S01]  /*6060*/  FMUL R0, R78.reuse, R4 ;  /* 0x000000044e007220 */ /* 0x048fe20000400000 */
[C---:B-1----:R-:W-:Y:S01]  /*6070*/  FMUL R2, R78.reuse, R5 ;  /* 0x000000054e027220 */ /* 0x042fe20000400000 */
[C---:B------:R-:W-:Y:S01]  /*6080*/  FMUL R4, R78.reuse, R8 ;  /* 0x000000084e047220 */ /* 0x040fe20000400000 */
[C---:B------:R-:W-:Y:S01]  /*6090*/  FMUL R5, R78.reuse, R9 ;  /* 0x000000094e057220 */ /* 0x040fe20000400000 */
[C---:B------:R-:W-:Y:S01]  /*60a0*/  FFMA R0, R81.reuse, R82, R0 ;  /* 0x0000005251007223 */ /* 0x040fe20000000000 */
[C---:B------:R-:W-:Y:S01]  /*60b0*/  FFMA R2, R81.reuse, R83, R2 ;  /* 0x0000005351027223 */ /* 0x040fe20000000002 */
[C---:B------:R-:W-:Y:S01]  /*60c0*/  FMUL R8, R78.reuse, R12 ;  /* 0x0000000c4e087220 */ /* 0x040fe20000400000 */
[C---:B------:R-:W-:Y:S01]  /*60d0*/  FMUL R9, R78.reuse, R13 ;  /* 0x0000000d4e097220 */ /* 0x040fe20000400000 */
[C---:B------:R-:W-:Y:S01]  /*60e0*/  FMUL R12, R78.reuse, R16 ;  /* 0x000000104e0c7220 */ /* 0x040fe20000400000 */
[C---:B------:R-:W-:Y:S01]  /*60f0*/  FMUL R13, R78.reuse, R17 ;  /* 0x000000114e0d7220 */ /* 0x040fe20000400000 */
[C---:B------:R-:W-:Y:S01]  /*6100*/  FMUL R16, R78.reuse, R20 ;  /* 0x000000144e107220 */ /* 0x040fe20000400000 */
[C---:B------:R-:W-:Y:S01]  /*6110*/  FMUL R17, R78.reuse, R21 ;  /* 0x000000154e117220 */ /* 0x040fe20000400000 */
[----:B------:R-:W-:Y:S02]  /*6120*/  HADD2.F32 R104, -RZ, R103.H1_H1 ;  /* 0x30000067ff687230 */ /* 0x000fe40000004100 */
[C---:B------:R-:W-:Y:S01]  /*6130*/  FMUL R20, R78.reuse, R24 ;  /* 0x000000184e147220 */ /* 0x040fe20000400000 */
[C---:B------:R-:W-:Y:S01]  /*6140*/  FMUL R21, R78.reuse, R25 ;  /* 0x000000194e157220 */ /* 0x040fe20000400000 */
[C---:B------:R-:W-:Y:S01]  /*6150*/  FMUL R24, R78.reuse, R28 ;  /* 0x0000001c4e187220 */ /* 0x040fe20000400000 */
[C---:B------:R-:W-:Y:S01]  /*6160*/  FMUL R25, R78.reuse, R29 ;  /* 0x0000001d4e197220 */ /* 0x040fe20000400000 */
[C---:B------:R-:W-:Y:S01]  /*6170*/  FMUL R28, R78.reuse, R32 ;  /* 0x000000204e1c7220 */ /* 0x040fe20000400000 */
[C---:B------:R-:W-:Y:S01]  /*6180*/  FMUL R29, R78.reuse, R33 ;  /* 0x000000214e1d7220 */ /* 0x040fe20000400000 */
[C---:B------:R-:W-:Y:S01]  /*6190*/  FMUL R32, R78.reuse, R36 ;  /* 0x000000244e207220 */ /* 0x040fe20000400000 */
[----:B------:R-:W-:Y:S01]  /*61a0*/  F2FP.F16.E4M3.UNPACK_B R107, R154 ;  /* 0x0000009aff6b723e */ /* 0x000fe200020006ff */
[C---:B------:R-:W-:Y:S01]  /*61b0*/  FMUL R33, R78.reuse, R37 ;  /* 0x000000254e217220 */ /* 0x040fe20000400000 */
[C---:B------:R-:W-:Y:S01]  /*61c0*/  FMUL R36, R78.reuse, R40 ;  /* 0x000000284e247220 */ /* 0x040fe20000400000 */
[----:B------:R-:W-:Y:S01]  /*61d0*/  F2FP.F16.E4M3.UNPACK_B R109, R154.H1 ;  /* 0x0000009aff6d723e */ /* 0x000fe200030006ff */
[C---:B------:R-:W-:Y:S01]  /*61e0*/  FMUL R37, R78.reuse, R41 ;  /* 0x000000294e257220 */ /* 0x040fe20000400000 */
[----:B------:R-:W-:Y:S02]  /*61f0*/  HADD2.F32 R108, -RZ, R107.H1_H1 ;  /* 0x3000006bff6c7230 */ /* 0x000fe40000004100 */
        /* <DEDUP_REMOVED lines=26> */
[C---:B------:R-:W-:Y:S01]  /*63a0*/  FFMA R3, R81.reuse, R84, R3 ;  /* 0x0000005451037223 */ /* 0x040fe20000000003 */
[C---:B------:R-:W-:Y:S01]  /*63b0*/  FFMA R7, R81.reuse, R86, R7 ;  /* 0x0000005651077223 */ /* 0x040fe20000000007 */
[----:B------:R-:W-:Y:S01]  /*63c0*/  F2FP.F16.E4M3.UNPACK_B R127, R159 ;  /* 0x0000009fff7f723e */ /* 0x000fe200020006ff */
[C---:B------:R-:W-:Y:S01]  /*63d0*/  FFMA R4, R81.reuse, R85, R4 ;  /* 0x0000005551047223 */ /* 0x040fe20000000004 */
[C---:B------:R-:W-:Y:S01]  /*63e0*/  FFMA R5, R81.reuse, R88, R5 ;  /* 0x0000005851057223 */ /* 0x040fe20000000005 */
[----:B------:R-:W-:Y:S01]  /*63f0*/  F2FP.F16.E4M3.UNPACK_B R129, R159.H1 ;  /* 0x0000009fff81723e */ /* 0x000fe200030006ff */
[----:B------:R-:W-:Y:S01]  /*6400*/  FFMA R6, R81, R87, R6 ;  /* 0x0000005751067223 */ /* 0x000fe20000000006 */
[----:B------:R-:W-:Y:S01]  /*6410*/  F2FP.SATFINITE.RELU.E4M3.F32.PACK_AB_MERGE_C R185, R7, R3, RZ ;  /* 0x0000000307b9723e */ /* 0x000fe200048078ff */
[----:B------:R-:W-:Y:S02]  /*6420*/  HADD2.F32 R124, -RZ, R123.H1_H1 ;  /* 0x3000007bff7c7230 */ /* 0x000fe40000004100 */
[----:B------:R-:W-:Y:S01]  /*6430*/  FMUL R11, R78, R11 ;  /* 0x0000000b4e0b7220 */ /* 0x000fe20000400000 */
[----:B------:R-:W-:Y:S01]  /*6440*/  HADD2.F32 R128, -RZ, R127.H1_H1 ;  /* 0x3000007fff807230 */ /* 0x000fe20000004100 */
[----:B------:R-:W-:Y:S01]  /*6450*/  F2FP.SATFINITE.RELU.E4M3.F32.PACK_AB_MERGE_C R184, R2, R0, R185 ;  /* 0x0000000002b8723e */ /* 0x000fe200048078b9 */
[C---:B------:R-:W-:Y:S01]  /*6460*/  FMUL R10, R78.reuse, R14 ;  /* 0x0000000e4e0a7220 */ /* 0x040fe20000400000 */
[C---:B------:R-:W-:Y:S01]  /*6470*/  FFMA R11, R81.reuse, R90, R11 ;  /* 0x0000005a510b7223 */ /* 0x040fe2000000000b */
[C---:B------:R-:W-:Y:S01]  /*6480*/  FFMA R8, R81.reuse, R89, R8 ;  /* 0x0000005951087223 */ /* 0x040fe20000000008 */
[----:B------:R-:W-:Y:S01]  /*6490*/  FFMA R9, R81, R92, R9 ;  /* 0x0000005c51097223 */ /* 0x000fe20000000009 */
[----:B------:R-:W-:Y:S01]  /*64a0*/  F2FP.F16.E4M3.UNPACK_B R131, R160 ;  /* 0x000000a0ff83723e */ /* 0x000fe200020006ff */
[----:B------:R-:W-:Y:S01]  /*64b0*/  HADD2.F32 R98, -RZ, R97.H1_H1 ;  /* 0x30000061ff627230 */ /* 0x000fe20000004100 */
[----:B------:R-:W-:Y:S01]  /*64c0*/  F2FP.SATFINITE.RELU.E4M3.F32.PACK_AB_MERGE_C R186, R11, R6, RZ ;  /* 0x000000060bba723e */ /* 0x000fe200048078ff */
[----:B------:R-:W-:Y:S01]  /*64d0*/  FFMA R10, R81, R91, R10 ;  /* 0x0000005b510a7223 */ /* 0x000fe2000000000a */
[----:B------:R-:W-:Y:S02]  /*64e0*/  HADD2.F32 R97, -RZ, R99.H0_H0 ;  /* 0x20000063ff617230 */ /* 0x000fe40000004100 */
[C---:B------:R-:W-:Y:S01]  /*64f0*/  FMUL R15, R78.reuse, R15 ;  /* 0x0000000f4e0f7220 */ /* 0x040fe20000400000 */
[----:B------:R-:W-:Y:S01]  /*6500*/  F2FP.SATFINITE.RELU.E4M3.F32.PACK_AB_MERGE_C R185, R5, R4, R186 ;  /* 0x0000000405b9723e */ /* 0x000fe200048078ba */
[----:B------:R-:W-:Y:S02]  /*6510*/  HADD2.F32 R132, -RZ, R131.H1_H1 ;  /* 0x30000083ff847230 */ /* 0x000fe40000004100 */
[C---:B------:R-:W-:Y:S01]  /*6520*/  FMUL R14, R78.reuse, R18 ;  /* 0x000000124e0e7220 */ /* 0x040fe20000400000 */
[C---:B------:R-:W-:Y:S01]  /*6530*/  FFMA R15, R81.reuse, R94, R15 ;  /* 0x0000005e510f7223 */ /* 0x040fe2000000000f */
[C---:B------:R-:W-:Y:S01]  /*6540*/  FFMA R12, R81.reuse, R93, R12 ;  /* 0x0000005d510c7223 */ /* 0x040fe2000000000c */
[----:B------:R-:W-:Y:S01]  /*6550*/  FFMA R13, R81, R96, R13 ;  /* 0x00000060510d7223 */ /* 0x000fe2000000000d */
[----:B------:R-:W-:Y:S01]  /*6560*/  F2FP.F16.E4M3.UNPACK_B R133, R160.H1 ;  /* 0x000000a0ff85723e */ /* 0x000fe200030006ff */
[--C-:B------:R-:W-:Y:S01]  /*6570*/  HADD2.F32 R99, -RZ, R101.reuse.H0_H0 ;  /* 0x20000065ff637230 */ /* 0x100fe20000004100 */
[----:B------:R-:W-:Y:S01]  /*6580*/  F2FP.SATFINITE.RELU.E4M3.F32.PACK_AB_MERGE_C R186, R15, R10, RZ ;  /* 0x0000000a0fba723e */ /* 0x000fe200048078ff */
[----:B------:R-:W-:Y:S01]  /*6590*/  FFMA R14, R81, R95, R14 ;  /* 0x0000005f510e7223 */ /* 0x000fe2000000000e */
[C---:B------:R-:W-:Y:S01]  /*65a0*/  FMUL R19, R78.reuse, R19 ;  /* 0x000000134e137220 */ /* 0x040fe20000400000 */
[----:B------:R-:W-:Y:S01]  /*65b0*/  HADD2.F32 R102, -RZ, R101.H1_H1 ;  /* 0x30000065ff667230 */ /* 0x000fe20000004100 */
[----:B------:R-:W-:Y:S01]  /*65c0*/  F2FP.SATFINITE.RELU.E4M3.F32.PACK_AB_MERGE_C R186, R9, R8, R186 ;  /* 0x0000000809ba723e */ /* 0x000fe200048078ba */
[----:B------:R-:W-:Y:S02]  /*65d0*/  HADD2.F32 R101, -RZ, R103.H0_H0 ;  /* 0x20000067ff657230 */ /* 0x000fe40000004100 */
[C---:B------:R-:W-:Y:S01]  /*65e0*/  FFMA R19, R81.reuse, R98, R19 ;  /* 0x0000006251137223 */ /* 0x040fe20000000013 */
[C---:B------:R-:W-:Y:S01]  /*65f0*/  FFMA R16, R81.reuse, R97, R16 ;  /* 0x0000006151107223 */ /* 0x040fe20000000010 */
[----:B------:R-:W-:Y:S01]  /*6600*/  FFMA R17, R81, R100, R17 ;  /* 0x0000006451117223 */ /* 0x000fe20000000011 */
[C---:B------:R-:W-:Y:S01]  /*6610*/  FMUL R18, R78.reuse, R22 ;  /* 0x000000164e127220 */ /* 0x040fe20000400000 */
[----:B------:R-:W-:Y:S01]  /*6620*/  F2FP.F16.E4M3.UNPACK_B R135, R161 ;  /* 0x000000a1ff87723e */ /* 0x000fe200020006ff */
        /* <DEDUP_REMOVED lines=10> */
[----:B------:R1:W-:Y:S01]  /*66d0*/  STS.128 [R176+UR47+0x4200], R184 ;  /* 0x004200b8b0007988 */ /* 0x0003e20008000c2f */
[----:B------:R-:W-:Y:S01]  /*66e0*/  HADD2.F32 R136, -RZ, R135.H1_H1 ;  /* 0x30000087ff887230 */ /* 0x000fe20000004100 */
[----:B------:R-:W-:Y:S01]  /*66f0*/  F2FP.SATFINITE.RELU.E4M3.F32.PACK_AB_MERGE_C R200, R23, R18, RZ ;  /* 0x0000001217c8723e */ /* 0x000fe200048078ff */
[C---:B------:R-:W-:Y:S01]  /*6700*/  FMUL R22, R78.reuse, R26 ;  /* 0x0000001a4e167220 */ /* 0x040fe20000400000 */
[C---:B------:R-:W-:Y:S01]  /*6710*/  FMUL R27, R78.reuse, R27 ;  /* 0x0000001b4e1b7220 */ /* 0x040fe20000400000 */
[--C-:B------:R-:W-:Y:S01]  /*6720*/  HADD2.F32 R107, -RZ, R109.reuse.H0_H0 ;  /* 0x2000006dff6b7230 */ /* 0x100fe20000004100 */
[----:B------:R-:W-:Y:S01]  /*6730*/  F2FP.SATFINITE.RELU.E4M3.F32.PACK_AB_MERGE_C R200, R17, R16, R200 ;  /* 0x0000001011c8723e */ /* 0x000fe200048078c8 */
[C---:B------:R-:W-:Y:S01]  /*6740*/  FFMA R22, R81.reuse, R103, R22 ;  /* 0x0000006751167223 */ /* 0x040fe20000000016 */
[C---:B------:R-:W-:Y:S01]  /*6750*/  FFMA R27, R81.reuse, R106, R27 ;  /* 0x0000006a511b7223 */ /* 0x040fe2000000001b */
[C---:B------:R-:W-:Y:S01]  /*6760*/  FFMA R24, R81.reuse, R105, R24 ;  /* 0x0000006951187223 */ /* 0x040fe20000000018 */
[----:B------:R-:W-:Y:S01]  /*6770*/  F2FP.F16.E4M3.UNPACK_B R137, R161.H1 ;  /* 0x000000a1ff89723e */ /* 0x000fe200030006ff */
[----:B------:R-:W-:Y:S02]  /*6780*/  HADD2.F32 R110, -RZ, R109.H1_H1 ;  /* 0x3000006dff6e7230 */ /* 0x000fe40000004100 */
[----:B------:R-:W-:Y:S01]  /*6790*/  FFMA R25, R81, R108, R25 ;  /* 0x0000006c51197223 */ /* 0x000fe20000000019 */
[----:B------:R-:W-:Y:S01]  /*67a0*/  F2FP.SATFINITE.RELU.E4M3.F32.PACK_AB_MERGE_C R201, R27, R22, RZ ;  /* 0x000000161bc9723e */ /* 0x000fe200048078ff */
[----:B------:R-:W-:Y:S02]  /*67b0*/  HADD2.F32 R109, -RZ, R111.H0_H0 ;  /* 0x2000006fff6d7230 */ /* 0x000fe40000004100 */
[C---:B------:R-:W-:Y:S01]  /*67c0*/  FMUL R26, R78.reuse, R30 ;  /* 0x0000001e4e1a7220 */ /* 0x040fe20000400000 */
[C---:B------:R-:W-:Y:S01]  /*67d0*/  FMUL R31, R78.reuse, R31 ;  /* 0x0000001f4e1f7220 */ /* 0x040fe20000400000 */
[--C-:B------:R-:W-:Y:S01]  /*67e0*/  HADD2.F32 R111, -RZ, R113.reuse.H0_H0 ;  /* 0x20000071ff6f7230 */ /* 0x100fe20000004100 */
[----:B------:R-:W-:Y:S01]  /*67f0*/  F2FP.SATFINITE.RELU.E4M3.F32.PACK_AB_MERGE_C R201, R21, R20, R201 ;  /* 0x0000001415c9723e */ /* 0x000fe200048078c9 */
[C---:B------:R-:W-:Y:S01]  /*6800*/  FFMA R26, R81.reuse, R107, R26 ;  /* 0x0000006b511a7223 */ /* 0x040fe2000000001a */
[C---:B------:R-:W-:Y:S01]  /*6810*/  FFMA R31, R81.reuse, R110, R31 ;  /* 0x0000006e511f7223 */ /* 0x040fe2000000001f */
[C---:B------:R-:W-:Y:S01]  /*6820*/  FFMA R28, R81.reuse, R109, R28 ;  /* 0x0000006d511c7223 */ /* 0x040fe2000000001c */
[----:B------:R-:W-:Y:S01]  /*6830*/  F2FP.F16.E4M3.UNPACK_B R139, R162 ;  /* 0x000000a2ff8b723e */ /* 0x000fe200020006ff */
[----:B------:R-:W-:Y:S02]  /*6840*/  HADD2.F32 R114, -RZ, R113.H1_H1 ;  /* 0x30000071ff727230 */ /* 0x000fe40000004100 */
[----:B------:R-:W-:Y:S01]  /*6850*/  FFMA R29, R81, R112, R29 ;  /* 0x00000070511d7223 */ /* 0x000fe2000000001d */
[----:B------:R-:W-:Y:S01]  /*6860*/  F2FP.SATFINITE.RELU.E4M3.F32.PACK_AB_MERGE_C R202, R31, R26, RZ ;  /* 0x0000001a1fca723e */ /* 0x000fe200048078ff */
[----:B------:R-:W-:Y:S02]  /*6870*/  HADD2.F32 R113, -RZ, R115.H0_H0 ;  /* 0x20000073ff717230 */ /* 0x000fe40000004100 */
[C---:B------:R-:W-:Y:S01]  /*6880*/  FMUL R30, R78.reuse, R34 ;  /* 0x000000224e1e7220 */ /* 0x040fe20000400000 */
[----:B------:R-:W-:Y:S01]  /*6890*/  HADD2.F32 R140, -RZ, R139.H1_H1 ;  /* 0x3000008bff8c7230 */ /* 0x000fe20000004100 */
[----:B------:R-:W-:Y:S01]  /*68a0*/  F2FP.SATFINITE.RELU.E4M3.F32.PACK_AB_MERGE_C R202, R25, R24, R202 ;  /* 0x0000001819ca723e */ /* 0x000fe200048078ca */
[C---:B------:R-:W-:Y:S01]  /*68b0*/  FMUL R35, R78.reuse, R35 ;  /* 0x000000234e237220 */ /* 0x040fe20000400000 */
[--C-:B------:R-:W-:Y:S02]  /*68c0*/  HADD2.F32 R115, -RZ, R117.reuse.H0_H0 ;  /* 0x20000075ff737230 */ /* 0x100fe40000004100 */
[C---:B------:R-:W-:Y:S01]  /*68d0*/  FFMA R30, R81.reuse, R111, R30 ;  /* 0x0000006f511e7223 */ /* 0x040fe2000000001e */
[----:B------:R-:W-:Y:S02]  /*68e0*/  HADD2.F32 R118, -RZ, R117.H1_H1 ;  /* 0x30000075ff767230 */ /* 0x000fe40000004100 */
[C---:B------:R-:W-:Y:S01]  /*68f0*/  FFMA R35, R81.reuse, R114, R35 ;  /* 0x0000007251237223 */ /* 0x040fe20000000023 */
[C---:B------:R-:W-:Y:S01]  /*6900*/  FFMA R32, R81.reuse, R113, R32 ;  /* 0x0000007151207223 */ /* 0x040fe20000000020 */
[----:B------:R-:W-:Y:S01]  /*6910*/  F2FP.F16.E4M3.UNPACK_B R141, R162.H1 ;  /* 0x000000a2ff8d723e */ /* 0x000fe200030006ff */
[----:B------:R-:W-:Y:S01]  /*6920*/  FFMA R33, R81, R116, R33 ;  /* 0x0000007451217223 */ /* 0x000fe20000000021 */
[----:B------:R-:W-:Y:S01]  /*6930*/  HADD2.F32 R117, -RZ, R119.H0_H0 ;  /* 0x20000077ff757230 */ /* 0x000fe20000004100 */
        /* <DEDUP_REMOVED lines=9> */
[----:B------:R1:W-:Y:S01]  /*69d0*/  STS.128 [R208+0x4010], R200 ;  /* 0x004010c8d0007388 */ /* 0x0003e20000000c00 */
[----:B------:R-:W-:Y:S01]  /*69e0*/  FFMA R37, R81, R120, R37 ;  /* 0x0000007851257223 */ /* 0x000fe20000000025 */
[----:B------:R-:W-:Y:S01]  /*69f0*/  F2FP.SATFINITE.RELU.E4M3.F32.PACK_AB_MERGE_C R204, R39, R34, RZ ;  /* 0x0000002227cc723e */ /* 0x000fe200048078ff */
[----:B------:R-:W-:Y:S02]  /*6a00*/  HADD2.F32 R122, -RZ, R121.H1_H1 ;  /* 0x30000079ff7a7230 */ /* 0x000fe40000004100 */
[C---:B------:R-:W-:Y:S01]  /*6a10*/  FMUL R38, R78.reuse, R42 ;  /* 0x0000002a4e267220 */ /* 0x040fe20000400000 */
[----:B------:R-:W-:Y:S01]  /*6a20*/  HADD2.F32 R121, -RZ, R123.H0_H0 ;  /* 0x2000007bff797230 */ /* 0x000fe20000004100 */
[----:B------:R-:W-:Y:S01]  /*6a30*/  F2FP.SATFINITE.RELU.E4M3.F32.PACK_AB_MERGE_C R204, R33, R32, R204 ;  /* 0x0000002021cc723e */ /* 0x000fe200048078cc */
[----:B------:R-:W-:Y:S02]  /*6a40*/  HADD2.F32 R144, -RZ, R143.H1_H1 ;  /* 0x3000008fff907230 */ /* 0x000fe40000004100 */
[C---:B------:R-:W-:Y:S01]  /*6a50*/  FFMA R38, R81.reuse, R119, R38 ;  /* 0x0000007751267223 */ /* 0x040fe20000000026 */
[C---:B------:R-:W-:Y:S01]  /*6a60*/  FMUL R43, R78.reuse, R43 ;  /* 0x0000002b4e2b7220 */ /* 0x040fe20000400000 */
[--C-:B------:R-:W-:Y:S02]  /*6a70*/  HADD2.F32 R123, -RZ, R125.reuse.H0_H0 ;  /* 0x2000007dff7b7230 */ /* 0x100fe40000004100 */
[C---:B------:R-:W-:Y:S01]  /*6a80*/  FMUL R42, R78.reuse, R46 ;  /* 0x0000002e4e2a7220 */ /* 0x040fe20000400000 */
[----:B------:R-:W-:Y:S02]  /*6a90*/  HADD2.F32 R126, -RZ, R125.H1_H1 ;  /* 0x3000007dff7e7230 */ /* 0x000fe40000004100 */
[C---:B------:R-:W-:Y:S01]  /*6aa0*/  FFMA R43, R81.reuse, R122, R43 ;  /* 0x0000007a512b7223 */ /* 0x040fe2000000002b */
[----:B------:R-:W-:Y:S01]  /*6ab0*/  F2FP.F16.E4M3.UNPACK_B R145, R163.H1 ;  /* 0x000000a3ff91723e */ /* 0x000fe200030006ff */
[C---:B------:R-:W-:Y:S01]  /*6ac0*/  FFMA R40, R81.reuse, R121, R40 ;  /* 0x0000007951287223 */ /* 0x040fe20000000028 */
[----:B------:R-:W-:Y:S01]  /*6ad0*/  FFMA R41, R81, R124, R41 ;  /* 0x0000007c51297223 */ /* 0x000fe20000000029 */
[----:B------:R-:W-:Y:S01]  /*6ae0*/  ISETP.NE.AND P0, PT, R197, RZ, PT ;  /* 0x000000ffc500720c */ /* 0x000fe20003f05270 */
[----:B------:R-:W-:Y:S01]  /*6af0*/  HADD2.F32 R125, -RZ, R127.H0_H0 ;  /* 0x2000007fff7d7230 */ /* 0x000fe20000004100 */
[----:B------:R-:W-:Y:S01]  /*6b00*/  F2FP.SATFINITE.RELU.E4M3.F32.PACK_AB_MERGE_C R205, R43, R38, RZ ;  /* 0x000000262bcd723e */ /* 0x000fe200048078ff */
[----:B------:R-:W-:Y:S01]  /*6b10*/  FFMA R42, R81, R123, R42 ;  /* 0x0000007b512a7223 */ /* 0x000fe2000000002a */
[C---:B------:R-:W-:Y:S01]  /*6b20*/  FMUL R47, R78.reuse, R47 ;  /* 0x0000002f4e2f7220 */ /* 0x040fe20000400000 */
[--C-:B------:R-:W-:Y:S01]  /*6b30*/  HADD2.F32 R127, -RZ, R129.reuse.H0_H0 ;  /* 0x20000081ff7f7230 */ /* 0x100fe20000004100 */
[----:B------:R-:W-:Y:S01]  /*6b40*/  F2FP.SATFINITE.RELU.E4M3.F32.PACK_AB_MERGE_C R205, R37, R36, R205 ;  /* 0x0000002425cd723e */ /* 0x000fe200048078cd */
[----:B------:R-:W-:Y:S02]  /*6b50*/  HADD2.F32 R130, -RZ, R129.H1_H1 ;  /* 0x30000081ff827230 */ /* 0x000fe40000004100 */
[C---:B------:R-:W-:Y:S01]  /*6b60*/  FFMA R47, R81.reuse, R126, R47 ;  /* 0x0000007e512f7223 */ /* 0x040fe2000000002f */
[C---:B------:R-:W-:Y:S01]  /*6b70*/  FFMA R44, R81.reuse, R125, R44 ;  /* 0x0000007d512c7223 */ /* 0x040fe2000000002c */
[C---:B------:R-:W-:Y:S01]  /*6b80*/  FFMA R45, R81.reuse, R128, R45 ;  /* 0x00000080512d7223 */ /* 0x040fe2000000002d */
[----:B------:R-:W-:Y:S02]  /*6b90*/  HADD2.F32 R129, -RZ, R131.H0_H0 ;  /* 0x20000083ff817230 */ /* 0x000fe40000004100 */
[C---:B------:R-:W-:Y:S01]  /*6ba0*/  FMUL R46, R78.reuse, R50 ;  /* 0x000000324e2e7220 */ /* 0x040fe20000400000 */
[C---:B------:R-:W-:Y:S01]  /*6bb0*/  FMUL R51, R78.reuse, R51 ;  /* 0x000000334e337220 */ /* 0x040fe20000400000 */
[--C-:B------:R-:W-:Y:S02]  /*6bc0*/  HADD2.F32 R131, -RZ, R133.reuse.H0_H0 ;  /* 0x20000085ff837230 */ /* 0x100fe40000004100 */
[C---:B------:R-:W-:Y:S01]  /*6bd0*/  FMUL R50, R78.reuse, R54 ;  /* 0x000000364e327220 */ /* 0x040fe20000400000 */
[C---:B------:R-:W-:Y:S01]  /*6be0*/  FFMA R46, R81.reuse, R127, R46 ;  /* 0x0000007f512e7223 */ /* 0x040fe2000000002e */
[----:B------:R-:W-:Y:S02]  /*6bf0*/  HADD2.F32 R134, -RZ, R133.H1_H1 ;  /* 0x30000085ff867230 */ /* 0x000fe40000004100 */
[C---:B------:R-:W-:Y:S01]  /*6c00*/  FFMA R51, R81.reuse, R130, R51 ;  /* 0x0000008251337223 */ /* 0x040fe20000000033 */
[----:B------:R-:W-:Y:S02]  /*6c10*/  HADD2.F32 R133, -RZ, R135.H0_H0 ;  /* 0x20000087ff857230 */ /* 0x000fe40000004100 */
[C---:B------:R-:W-:Y:S01]  /*6c20*/  FMUL R55, R78.reuse, R55 ;  /* 0x000000374e377220 */ /* 0x040fe20000400000 */
[C---:B------:R-:W-:Y:S01]  /*6c30*/  FFMA R48, R81.reuse, R129, R48 ;  /* 0x0000008151307223 */ /* 0x040fe20000000030 */
[C---:B------:R-:W-:Y:S01]  /*6c40*/  FFMA R49, R81.reuse, R132, R49 ;  /* 0x0000008451317223 */ /* 0x040fe20000000031 */
[--C-:B------:R-:W-:Y:S02]  /*6c50*/  HADD2.F32 R135, -RZ, R137.reuse.H0_H0 ;  /* 0x20000089ff877230 */ /* 0x100fe40000004100 */
[C---:B------:R-:W-:Y:S01]  /*6c60*/  FFMA R50, R81.reuse, R131, R50 ;  /* 0x0000008351327223 */ /* 0x040fe20000000032 */
[----:B------:R-:W-:Y:S02]  /*6c70*/  HADD2.F32 R138, -RZ, R137.H1_H1 ;  /* 0x30000089ff8a7230 */ /* 0x000fe40000004100 */
[C---:B------:R-:W-:Y:S01]  /*6c80*/  FMUL R54, R78.reuse, R58 ;  /* 0x0000003a4e367220 */ /* 0x040fe20000400000 */
[----:B------:R-:W-:Y:S02]  /*6c90*/  HADD2.F32 R137, -RZ, R139.H0_H0 ;  /* 0x2000008bff897230 */ /* 0x000fe40000004100 */
[C---:B------:R-:W-:Y:S01]  /*6ca0*/  FFMA R55, R81.reuse, R134, R55 ;  /* 0x0000008651377223 */ /* 0x040fe20000000037 */
        /* <DEDUP_REMOVED lines=16> */
[----:B------:R-:W-:Y:S01]  /*6db0*/  FFMA R63, R81, R142, R63 ;  /* 0x0000008e513f7223 */ /* 0x000fe2000000003f */
[----:B------:R-:W-:Y:S01]  /*6dc0*/  FMUL R67, R78, R67 ;  /* 0x000000434e437220 */ /* 0x000fe20000400000 */
[----:B------:R-:W-:Y:S01]  /*6dd0*/  F2FP.SATFINITE.RELU.E4M3.F32.PACK_AB_MERGE_C R206, R47, R42, RZ ;  /* 0x0000002a2fce723e */ /* 0x000fe200048078ff */
[----:B------:R-:W-:Y:S01]  /*6de0*/  FFMA R60, R81, R141, R60 ;  /* 0x0000008d513c7223 */ /* 0x000fe2000000003c */
[----:B------:R-:W-:Y:S01]  /*6df0*/  F2FP.SATFINITE.RELU.E4M3.F32.PACK_AB_MERGE_C R207, R51, R46, RZ ;  /* 0x0000002e33cf723e */ /* 0x000fe200048078ff */
[C---:B------:R-:W-:Y:S01]  /*6e00*/  FFMA R61, R81.reuse, R144, R61 ;  /* 0x00000090513d7223 */ /* 0x040fe2000000003d */
[C---:B------:R-:W-:Y:S01]  /*6e10*/  FFMA R62, R81.reuse, R143, R62 ;  /* 0x0000008f513e7223 */ /* 0x040fe2000000003e */
[----:B------:R-:W-:Y:S01]  /*6e20*/  FFMA R67, R81, R146, R67 ;  /* 0x0000009251437223 */ /* 0x000fe20000000043 */
[----:B------:R-:W-:Y:S02]  /*6e30*/  F2FP.SATFINITE.RELU.E4M3.F32.PACK_AB_MERGE_C R206, R41, R40, R206 ;  /* 0x0000002829ce723e */ /* 0x000fe400048078ce */
[----:B------:R-:W-:Y:S02]  /*6e40*/  F2FP.SATFINITE.RELU.E4M3.F32.PACK_AB_MERGE_C R207, R45, R44, R207 ;  /* 0x0000002c2dcf723e */ /* 0x000fe400048078cf */
[----:B------:R-:W-:Y:S02]  /*6e50*/  F2FP.SATFINITE.RELU.E4M3.F32.PACK_AB_MERGE_C R216, R55, R50, RZ ;  /* 0x0000003237d8723e */ /* 0x000fe400048078ff */
[----:B------:R-:W-:Y:S01]  /*6e60*/  F2FP.SATFINITE.RELU.E4M3.F32.PACK_AB_MERGE_C R217, R59, R54, RZ ;  /* 0x000000363bd9723e */ /* 0x000fe200048078ff */
[----:B------:R1:W-:Y:S01]  /*6e70*/  STS.128 [R210+0x4020], R204 ;  /* 0x004020ccd2007388 */ /* 0x0003e20000000c00 */
[----:B------:R-:W-:Y:S02]  /*6e80*/  F2FP.SATFINITE.RELU.E4M3.F32.PACK_AB_MERGE_C R218, R63, R58, RZ ;  /* 0x0000003a3fda723e */ /* 0x000fe400048078ff */
[----:B------:R-:W-:Y:S02]  /*6e90*/  F2FP.SATFINITE.RELU.E4M3.F32.PACK_AB_MERGE_C R219, R67, R62, RZ ;  /* 0x0000003e43db723e */ /* 0x000fe400048078ff */
[----:B------:R-:W-:Y:S02]  /*6ea0*/  F2FP.SATFINITE.RELU.E4M3.F32.PACK_AB_MERGE_C R216, R49, R48, R216 ;  /* 0x0000003031d8723e */ /* 0x000fe400048078d8 */
[----:B------:R-:W-:Y:S02]  /*6eb0*/  F2FP.SATFINITE.RELU.E4M3.F32.PACK_AB_MERGE_C R217, R53, R52, R217 ;  /* 0x0000003435d9723e */ /* 0x000fe400048078d9 */
[----:B------:R-:W-:Y:S02]  /*6ec0*/  F2FP.SATFINITE.RELU.E4M3.F32.PACK_AB_MERGE_C R218, R57, R56, R218 ;  /* 0x0000003839da723e */ /* 0x000fe400048078da */
[----:B------:R-:W-:Y:S02]  /*6ed0*/  F2FP.SATFINITE.RELU.E4M3.F32.PACK_AB_MERGE_C R219, R61, R60, R219 ;  /* 0x0000003c3ddb723e */ /* 0x000fe400048078db */
[----:B------:R-:W-:Y:S02]  /*6ee0*/  LEA R214, R189, UR47, 0x3 ;  /* 0x0000002fbdd67c11 */ /* 0x000fe4000f8e18ff */
[----:B------:R-:W-:Y:S01]  /*6ef0*/  @!P6 SHF.L.U32 R225, R188, 0x1f, RZ ;  /* 0x0000001fbce1e819 */ /* 0x000fe200000006ff */
[----:B------:R1:W-:Y:S01]  /*6f00*/  STS.128 [R209+0x4010], R216 ;  /* 0x004010d8d1007388 */ /* 0x0003e20000000c00 */
[----:B------:R-:W-:Y:S01]  /*6f10*/  @!PT LDS RZ, [RZ] ;  /* 0x00000000fffff984 */ /* 0x000fe20000000800 */
[----:B------:R-:W-:Y:S01]  /*6f20*/  @!PT LDS RZ, [RZ] ;  /* 0x00000000fffff984 */ /* 0x000fe20000000800 */
[----:B------:R-:W-:Y:S01]  /*6f30*/  @!PT LDS RZ, [RZ] ;  /* 0x00000000fffff984 */ /* 0x000fe20000000800 */
[----:B------:R-:W-:Y:S01]  /*6f40*/  @!PT LDS RZ, [RZ] ;  /* 0x00000000fffff984 */ /* 0x000fe20000000800 */
[----:B------:R2:W-:Y:S07]  /*6f50*/  MEMBAR.ALL.CTA ;  /* 0x0000000000007992 */ /* 0x0005ee0000008000 */
[----:B--2---:R-:W2:Y:S02]  /*6f60*/  FENCE.VIEW.ASYNC.S ;  /* 0x00000000000073c6 */ /* 0x004ea40000000000 */
[----:B--2---:R-:W-:Y:S06]  /*6f70*/  BAR.SYNC.DEFER_BLOCKING 0x1, 0x80 ;  /* 0x0042000000007b1d */ /* 0x004fec0000010000 */
[----:B------:R-:W-:Y:S05]  /*6f80*/  @P0 BRA `(.L_x_106) ;  /* 0x0000000000280947 */ /* 0x000fea0003800000 */
[----:B------:R-:W-:Y:S02]  /*6f90*/  UIADD3 UR4, UPT, UPT, UR47, 0x4200, URZ ;  /* 0x000042002f047890 */ /* 0x000fe4000fffe0ff */
[----:B------:R-:W-:Y:S01]  /*6fa0*/  UIADD3 UR6, UP0, UPT, UR50, 0x680, URZ ;  /* 0x0000068032067890 */ /* 0x000fe2000ff1e0ff */
[----:B------:R-:W-:Y:S03]  /*6fb0*/  UMOV UR43, UR36 ;  /* 0x00000024002b7c82 */ /* 0x000fe60008000000 */
[----:B------:R-:W-:Y:S01]  /*6fc0*/  MOV R196, UR4 ;  /* 0x0000000400c47c02 */ /* 0x000fe20008000f00 */
[----:B------:R-:W-:Y:S03]  /*6fd0*/  UIADD3.X UR7, UPT, UPT, URZ, UR51, URZ, UP0, !UPT ;  /* 0x00000033ff077290 */ /* 0x000fe600087fe4ff */
[----:B------:R-:W-:Y:S11]  /*6fe0*/  R2UR UR40, R196 ;  /* 0x00000000c42872ca */ /* 0x000ff600000e0000 */
[----:B------:R-:W-:Y:S02]  /*6ff0*/  @!UPT UIADD3 URZ, UPT, UPT, URZ, URZ, URZ ;  /* 0x000000fffffff290 */ /* 0x000fe4000fffe0ff */
[----:B------:R2:W-:Y:S01]  /*7000*/  UTMASTG.3D [UR40], [UR6] ;  /* 0x00000028060073b5 */ /* 0x0005e20008010000 */
[----:B------:R0:W-:Y:S01]  /*7010*/  UTMACMDFLUSH ;  /* 0x00000000000079b7 */ /* 0x0001e20000000000 */
[----:B--2---:R-:W-:Y:S04]  /*7020*/  DEPBAR.LE SB0, 0x1 ;  /* 0x000080400000791a */ /* 0x004fe80000000000 */
.L_x_106:
[----:B------:R-:W-:Y:S05]  /*7030*/  BSYNC.RECONVERGENT B0 ;  /* 0x0000000000007941 */ /* 0x000fea0003800200 */
.L_x_105:
[----:B------:R-:W-:Y:S06]  /*7040*/  BAR.SYNC.DEFER_BLOCKING 0x1, 0x80 ;  /* 0x0042000000007b1d */ /* 0x000fec0000010000 */
[----:B------:R-:W2:Y:S01]  /*7050*/  @!P6 SYNCS.PHASECHK.TRANS64.TRYWAIT P0, [R214+URZ+0xc0], R225 ;  /* 0x0000c0e1d600e5a7 */ /* 0x000ea200080011ff */
[----:B------:R-:W-:Y:S01]  /*7060*/  BSSY B1, `(.L_x_107) ;  /* 0x0000023000017945 */ /* 0x000fe20003800000 */
[----:B--2---:R-:W-:Y:S03]  /*7070*/  @!P6 SEL R212, RZ, 0x1, !P0 ;  /* 0x00000001ffd4e807 */ /* 0x004fe60004000000 */
[----:B------:R-:W-:Y:S05]  /*7080*/  @P6 BRA `(.L_x_108) ;  /* 0x0000000000806947 */ /* 0x000fea0003800000 */
[----:B------:R-:W-:Y:S01]  /*7090*/  ISETP.NE.AND P1, PT, R213, RZ, PT ;  /* 0x000000ffd500720c */ /* 0x000fe20003f25270 */
[----:B------:R-:W-:Y:S01]  /*70a0*/  BSSY B0, `(.L_x_109) ;  /* 0x000000a000007945 */ /* 0x000fe20003800000 */
[----:B------:R-:W-:Y:S11]  /*70b0*/  ISETP.NE.AND P0, PT, R212, RZ, PT ;  /* 0x000000ffd400720c */ /* 0x000ff60003f05270 */
[----:B------:R-:W-:Y:S04]  /*70c0*/  @P1 IMAD R0, R189, 0x2000, R194 ;  /* 0x00002000bd001824 */ /* 0x000fe800078e02c2 */
[C---:B------:R-:W-:Y:S01]  /*70d0*/  @P1 IMAD.IADD R2, R0.reuse, 0x1, R215 ;  /* 0x0000000100021824 */ /* 0x040fe200078e02d7 */
[----:B------:R-:W-:Y:S03]  /*70e0*/  @P1 IADD3 R223, PT, PT, R0, R223, RZ ;  /* 0x000000df00df1210 */ /* 0x000fe60007ffe0ff */
[----:B------:R-:W-:Y:S01]  /*70f0*/  @P1 IMAD.IADD R221, R221, 0x1, R2 ;  /* 0x00000001dddd1824 */ /* 0x000fe200078e0202 */
[----:B------:R-:W-:Y:S06]  /*7100*/  @P0 BRA `(.L_x_110) ;  /* 0x00000000000c0947 */ /* 0x000fec0003800000 */
[----:B------:R-:W-:Y:S04]  /*7110*/  SHF.L.U32 R3, R188, 0x1f, RZ ;  /* 0x0000001fbc037819 */ /* 0x000fe800000006ff */
[----:B------:R-:W2:Y:S02]  /*7120*/  SYNCS.PHASECHK.TRANS64.TRYWAIT P0, [R214+URZ+0xc0], R3 ;  /* 0x0000c003d60075a7 */ /* 0x000ea400080011ff */
[----:B--2---:R-:W-:Y:S05]  /*7130*/  @!P0 BRA `(.L_x_111) ;  /* 0x0000002000788947 */ /* 0x004fea0003800000 */
.L_x_110:
[----:B------:R-:W-:Y:S05]  /*7140*/  BSYNC B0 ;  /* 0x0000000000007941 */ /* 0x000fea0003800000 */
.L_x_109:
[----:B------:R-:W-:Y:S01]  /*7150*/  ISETP.NE.AND P0, PT, R213, RZ, PT ;  /* 0x000000ffd500720c */ /* 0x000fe20003f05270 */
[----:B--2---:R-:W-:Y:S02]  /*7160*/  VIADD R214, R214, 0xd0 ;  /* 0x000000d0d6d67836 */ /* 0x004fe40000000000 */
[----:B------:R-:W-:Y:S02]  /*7170*/  IMAD.U32 R3, RZ, RZ, UR37 ;  /* 0x00000025ff037e24 */ /* 0x000fe4000f8e00ff */
[----:B------:R-:W-:Y:S03]  /*7180*/  VIADD R189, R189, 0x1 ;  /* 0x00000001bdbd7836 */ /* 0x000fe60000000000 */
[----:B------:R-:W-:Y:S05]  /*7190*/  PRMT R3, R3, 0x654, R214 ;  /* 0x0000065403037816 */ /* 0x000fea00000000d6 */
[----:B------:R2:W3:Y:S04]  /*71a0*/  @P0 LDS.128 R148, [R0] ;  /* 0x0000000000940984 */ /* 0x0004e80000000c00 */
[----:B------:R2:W4:Y:S04]  /*71b0*/  @P0 LDS.128 R152, [R2+0x10] ;  /* 0x0000100002980984 */ /* 0x0005280000000c00 */
        /* <DEDUP_REMOVED lines=9> */
[----:B------:R-:W-:Y:S01]  /*7250*/  SEL R189, R189, RZ, P0 ;  /* 0x000000ffbdbd7207 */ /* 0x000fe20000000000 */
[----:B-----5:R5:W-:Y:S02]  /*7260*/  SYNCS.ARRIVE.TRANS64.RED.A1T0 RZ, [R3+URZ], RZ ;  /* 0x000000ff03ff79a7 */ /* 0x020be400081004ff */
[----:B-----5:R-:W-:Y:S04]  /*7270*/  SEL R3, RZ, 0x1, P0 ;  /* 0x00000001ff037807 */ /* 0x020fe80000000000 */
[----:B--234-:R-:W-:Y:S02]  /*7280*/  LOP3.LUT R188, R188, R3, RZ, 0x3c, !PT ;  /* 0x00000003bcbc7212 */ /* 0x01cfe400078e3cff */
.L_x_108:
[----:B------:R-:W-:Y:S05]  /*7290*/  BSYNC B1 ;  /* 0x0000000000017941 */ /* 0x000fea0003800000 */
.L_x_107:
[----:B------:R-:W-:Y:S05]  /*72a0*/  VIADD R0, R80, 0x40 ;  /* 0x0000004050007836 */ /* 0x000fea0000000000 */
[----:B------:R-:W-:Y:S04]  /*72b0*/  SHF.R.U32.HI R0, RZ, 0x15, R0 ;  /* 0x00000015ff007819 */ /* 0x000fe80000011600 */
[----:B------:R-:W-:Y:S11]  /*72c0*/  LOP3.LUT P0, RZ, R0, 0x3, R177, 0x48, !PT ;  /* 0x0000000300ff7812 */ /* 0x000ff600078048b1 */
[----:B------:R-:W-:Y:S02]  /*72d0*/  @!UPT UIADD3 URZ, UPT, UPT, URZ, URZ, URZ ;  /* 0x000000fffffff290 */ /* 0x000fe4000fffe0ff */
[----:B------:R-:W-:Y:S05]  /*72e0*/  @!P0 BRA `(.L_x_112) ;  /* 0x0000000000408947 */ /* 0x000fea0003800000 */
[----:B------:R-:W2:Y:S01]  /*72f0*/  LDCU.64 UR8, c[0x4][0x70] ;  /* 0x01000e00ff0877ac */ /* 0x000ea20008000a00 */
[----:B------:R-:W-:Y:S01]  /*7300*/  MOV R3, 0x0 ;  /* 0x0000000000037802 */ /* 0x000fe20000000f00 */
[----:B------:R-:W-:Y:S02]  /*7310*/  HFMA2 R12, -RZ, RZ, 0, 5.9604644775390625e-08 ;  /* 0x00000001ff0c7431 */ /* 0x000fe400000001ff */
[----:B------:R-:W-:Y:S02]  /*7320*/  IMAD.MOV.U32 R8, RZ, RZ, 0x192 ;  /* 0x00000192ff087424 */ /* 0x000fe400078e00ff */
[----:B------:R-:W-:Y:S01]  /*7330*/  IMAD.MOV.U32 R13, RZ, RZ, RZ ;  /* 0x000000ffff0d7224 */ /* 0x000fe200078e00ff */
[----:B------:R-:W3:Y:S01]  /*7340*/  LDCU.64 UR6, c[0x4][0x78] ;  /* 0x01000f00ff0677ac */ /* 0x000ee20008000a00 */
[----:B------:R-:W4:Y:S01]  /*7350*/  LDC.64 R2, c[0x4][R3] ;  /* 0x0100000003027b82 */ /* 0x000f220000000a00 */
[----:B------:R-:W5:Y:S01]  /*7360*/  LDCU.64 UR4, c[0x4][0x10] ;  /* 0x01000200ff0477ac */ /* 0x000f620008000a00 */
[----:B--2---:R-:W-:Y:S01]  /*7370*/  MOV R5, UR9 ;  /* 0x0000000900057c02 */ /* 0x004fe20008000f00 */
[----:B------:R-:W-:Y:S01]  /*7380*/  IMAD.U32 R4, RZ, RZ, UR8 ;  /* 0x00000008ff047e24 */ /* 0x000fe2000f8e00ff */
[----:B---3--:R-:W-:Y:S01]  /*7390*/  MOV R7, UR7 ;  /* 0x0000000700077c02 */ /* 0x008fe20008000f00 */
[----:B------:R-:W-:Y:S01]  /*73a0*/  IMAD.U32 R6, RZ, RZ, UR6 ;  /* 0x00000006ff067e24 */ /* 0x000fe2000f8e00ff */
[----:B-----5:R-:W-:Y:S01]  /*73b0*/  MOV R11, UR5 ;  /* 0x00000005000b7c02 */ /* 0x020fe20008000f00 */
[----:B------:R-:W-:Y:S02]  /*73c0*/  IMAD.U32 R10, RZ, RZ, UR4 ;  /* 0x00000004ff0a7e24 */ /* 0x000fe4000f8e00ff */
[----:B------:R-:W-:Y:S07]  /*73d0*/  LEPC R20, `(.L_x_112) ;  /* 0x000000001014794e */ /* 0x000fee0000000000 */
[----:B-1--4-:R-:W-:Y:S05]  /*73e0*/  CALL.ABS.NOINC R2 ;  /* 0x0000000002007343 */ /* 0x012fea0003c00000 */
.L_x_112:
[----:B------:R-:W-:Y:S01]  /*73f0*/  ISETP.NE.AND P0, PT, R197, RZ, PT ;  /* 0x000000ffc500720c */ /* 0x000fe20003f05270 */
[----:B------:R-:W-:Y:S05]  /*7400*/  WARPSYNC.ALL ;  /* 0x0000000000007948 */ /* 0x000fea0003800000 */
[----:B------:R-:W-:Y:S01]  /*7410*/  R2UR UR4, R80 ;  /* 0x00000000500472ca */ /* 0x000fe200000e0000 */
[----:B------:R-:W-:Y:S01]  /*7420*/  BSSY.RECONVERGENT B0, `(.L_x_113) ;  /* 0x000011d000007945 */ /* 0x000fe20003800200 */
[----:B------:R-:W-:Y:S02]  /*7430*/  F2FP.F16.E4M3.UNPACK_B R11, R149 ;  /* 0x00000095ff0b723e */ /* 0x000fe400020006ff */
[----:B------:R-:W-:Y:S02]  /*7440*/  F2FP.F16.E4M3.UNPACK_B R10, R150 ;  /* 0x00000096ff0a723e */ /* 0x000fe400020006ff */
[----:B------:R-:W-:Y:S01]  /*7450*/  F2FP.F16.E4M3.UNPACK_B R9, R151 ;  /* 0x00000097ff09723e */ /* 0x000fe200020006ff */
[--C-:B------:R-:W-:Y:S01]  /*7460*/  HADD2.F32 R83, -RZ, R11.reuse.H0_H0 ;  /* 0x2000000bff537230 */ /* 0x100fe20000004100 */
[----:B------:R-:W-:Y:S01]  /*7470*/  F2FP.F16.E4M3.UNPACK_B R8, R152 ;  /* 0x00000098ff08723e */ /* 0x000fe200020006ff */
[----:B------:R-:W-:Y:S01]  /*7480*/  HADD2.F32 R84, -RZ, R11.H1_H1 ;  /* 0x3000000bff547230 */ /* 0x000fe20000004100 */
[----:B------:R-:W-:Y:S01]  /*7490*/  F2FP.F16.E4M3.UNPACK_B R7, R153 ;  /* 0x00000099ff07723e */ /* 0x000fe200020006ff */
[--C-:B------:R-:W-:Y:S01]  /*74a0*/  HADD2.F32 R87, -RZ, R10.reuse.H0_H0 ;  /* 0x2000000aff577230 */ /* 0x100fe20000004100 */
[----:B------:R-:W-:Y:S01]  /*74b0*/  F2FP.F16.E4M3.UNPACK_B R6, R154 ;  /* 0x0000009aff06723e */ /* 0x000fe200020006ff */
[----:B------:R-:W-:Y:S01]  /*74c0*/  HADD2.F32 R88, -RZ, R10.H1_H1 ;  /* 0x3000000aff587230 */ /* 0x000fe20000004100 */
[----:B------:R-:W-:Y:S01]  /*74d0*/  F2FP.F16.E4M3.UNPACK_B R5, R155 ;  /* 0x0000009bff05723e */ /* 0x000fe200020006ff */
[--C-:B------:R-:W-:Y:S01]  /*74e0*/  HADD2.F32 R91, -RZ, R9.reuse.H0_H0 ;  /* 0x20000009ff5b7230 */ /* 0x100fe20000004100 */
[----:B-1----:R-:W-:Y:S01]  /*74f0*/  F2FP.F16.E4M3.UNPACK_B R4, R156 ;  /* 0x0000009cff04723e */ /* 0x002fe200020006ff */
[----:B------:R-:W-:Y:S01]  /*7500*/  HADD2.F32 R92, -RZ, R9.H1_H1 ;  /* 0x30000009ff5c7230 */ /* 0x000fe20000004100 */
[-C--:B------:R-:W-:Y:S01]  /*7510*/  F2FP.F16.E4M3.UNPACK_B R2, R148.reuse ;  /* 0x00000094ff02723e */ /* 0x080fe200020006ff */
[--C-:B------:R-:W-:Y:S01]  /*7520*/  HADD2.F32 R95, -RZ, R8.reuse.H0_H0 ;  /* 0x20000008ff5f7230 */ /* 0x100fe20000004100 */
[----:B------:R-:W-:Y:S01]  /*7530*/  F2FP.F16.E4M3.UNPACK_B R148, R148.H1 ;  /* 0x00000094ff94723e */ /* 0x000fe200030006ff */
[----:B------:R-:W-:Y:S01]  /*7540*/  HADD2.F32 R97, -RZ, R8.H1_H1 ;  /* 0x30000008ff617230 */ /* 0x000fe20000004100 */
[----:B------:R-:W-:Y:S01]  /*7550*/  F2FP.F16.E4M3.UNPACK_B R149, R149.H1 ;  /* 0x00000095ff95723e */ /* 0x000fe200030006ff */
[--C-:B------:R-:W-:Y:S01]  /*7560*/  HADD2.F32 R98, -RZ, R7.reuse.H0_H0 ;  /* 0x20000007ff627230 */ /* 0x100fe20000004100 */
[----:B------:R-:W-:Y:S01]  /*7570*/  F2FP.F16.E4M3.UNPACK_B R150, R150.H1 ;  /* 0x00000096ff96723e */ /* 0x000fe200030006ff */
[----:B------:R-:W-:Y:S01]  /*7580*/  HADD2.F32 R101, -RZ, R7.H1_H1 ;  /* 0x30000007ff657230 */ /* 0x000fe20000004100 */
[----:B------:R-:W-:Y:S01]  /*7590*/  F2FP.F16.E4M3.UNPACK_B R151, R151.H1 ;  /* 0x00000097ff97723e */ /* 0x000fe200030006ff */
[--C-:B------:R-:W-:Y:S01]  /*75a0*/  HADD2.F32 R102, -RZ, R6.reuse.H0_H0 ;  /* 0x20000006ff667230 */ /* 0x100fe20000004100 */
[----:B------:R-:W-:Y:S01]  /*75b0*/  F2FP.F16.E4M3.UNPACK_B R138, R163 ;  /* 0x000000a3ff8a723e */ /* 0x000fe200020006ff */
[----:B------:R-:W-:Y:S01]  /*75c0*/  HADD2.F32 R105, -RZ, R6.H1_H1 ;  /* 0x30000006ff697230 */ /* 0x000fe20000004100 */
[----:B------:R-:W-:Y:S01]  /*75d0*/  R2UR UR5, R211 ;  /* 0x00000000d30572ca */ /* 0x000fe200000e0000 */
        /* <DEDUP_REMOVED lines=8> */
[----:B------:R-:W1:Y:S01]  /*7660*/  LDTM.x64 R4, tmem[UR4+0x40] ;  /* 0x00004004000479ee */ /* 0x000e620008340000 */
[--C-:B------:R-:W-:Y:S01]  /*7670*/  HADD2.F32 R0, -RZ, R2.reuse.H0_H0 ;  /* 0x20000002ff007230 */ /* 0x100fe20000004100 */
[----:B------:R-:W-:Y:S01]  /*7680*/  NOP ;  /* 0x0000000000007918 */ /* 0x000fe20000000000 */
[----:B------:R-:W-:Y:S01]  /*7690*/  HADD2.F32 R2, -RZ, R2.H1_H1 ;  /* 0x30000002ff027230 */ /* 0x000fe20000004100 */
[----:B------:R-:W-:Y:S01]  /*76a0*/  UIADD3 UR5, UPT, UPT, UR5, 0x130, URZ ;  /* 0x0000013005057890 */ /* 0x000fe2000fffe0ff */
[--C-:B------:R-:W-:Y:S01]  /*76b0*/  HADD2.F32 R86, -RZ, R149.reuse.H1_H1 ;  /* 0x30000095ff567230 */ /* 0x100fe20000004100 */
[----:B------:R-:W-:Y:S01]  /*76c0*/  F2FP.F16.E4M3.UNPACK_B R132, R161 ;  /* 0x000000a1ff84723e */ /* 0x000fe200020006ff */
[--C-:B------:R-:W-:Y:S01]  /*76d0*/  HADD2.F32 R114, -RZ, R116.reuse.H0_H0 ;  /* 0x20000074ff727230 */ /* 0x100fe20000004100 */
[----:B------:R-:W-:Y:S01]  /*76e0*/  UPRMT UR5, UR37, 0x654, UR5 ;  /* 0x0000065425057896 */ /* 0x000fe20008000005 */
[----:B------:R-:W-:Y:S01]  /*76f0*/  HADD2.F32 R117, -RZ, R116.H1_H1 ;  /* 0x30000074ff757230 */ /* 0x000fe20000004100 */
[----:B------:R-:W-:Y:S01]  /*7700*/  F2FP.F16.E4M3.UNPACK_B R136, R162 ;  /* 0x000000a2ff88723e */ /* 0x000fe200020006ff */
[--C-:B------:R-:W-:Y:S01]  /*7710*/  HADD2.F32 R118, -RZ, R120.reuse.H0_H0 ;  /* 0x20000078ff767230 */ /* 0x100fe20000004100 */
[----:B------:R-:W-:Y:S01]  /*7720*/  F2FP.F16.E4M3.UNPACK_B R152, R152.H1 ;  /* 0x00000098ff98723e */ /* 0x000fe200030006ff */
[----:B------:R-:W-:Y:S01]  /*7730*/  HADD2.F32 R121, -RZ, R120.H1_H1 ;  /* 0x30000078ff797230 */ /* 0x000fe20000004100 */
[----:B------:R-:W-:Y:S01]  /*7740*/  F2FP.F16.E4M3.UNPACK_B R153, R153.H1 ;  /* 0x00000099ff99723e */ /* 0x000fe200030006ff */
[--C-:B------:R-:W-:Y:S01]  /*7750*/  HADD2.F32 R122, -RZ, R124.reuse.H0_H0 ;  /* 0x2000007cff7a7230 */ /* 0x100fe20000004100 */
[----:B------:R-:W-:Y:S01]  /*7760*/  F2FP.F16.E4M3.UNPACK_B R154, R154.H1 ;  /* 0x0000009aff9a723e */ /* 0x000fe200030006ff */
[----:B-1----:R-:W-:Y:S01]  /*7770*/  SYNCS.ARRIVE.TRANS64.RED.A1T0 RZ, [UR5], RZ ;  /* 0x000000ffffff79a7 */ /* 0x002fe20008100405 */
[----:B------:R-:W-:Y:S01]  /*7780*/  HADD2.F32 R125, -RZ, R124.H1_H1 ;  /* 0x3000007cff7d7230 */ /* 0x000fe20000004100 */
[----:B------:R-:W-:Y:S01]  /*7790*/  F2FP.F16.E4M3.UNPACK_B R155, R155.H1 ;  /* 0x0000009bff9b723e */ /* 0x000fe200030006ff */
[--C-:B------:R-:W-:Y:S01]  /*77a0*/  HADD2.F32 R126, -RZ, R128.reuse.H0_H0 ;  /* 0x20000080ff7e7230 */ /* 0x100fe20000004100 */
[----:B------:R-:W-:Y:S01]  /*77b0*/  F2FP.F16.E4M3.UNPACK_B R156, R156.H1 ;  /* 0x0000009cff9c723e */ /* 0x000fe200030006ff */
[----:B------:R-:W-:Y:S01]  /*77c0*/  HADD2.F32 R129, -RZ, R128.H1_H1 ;  /* 0x30000080ff817230 */ /* 0x000fe20000004100 */
[----:B------:R-:W-:Y:S01]  /*77d0*/  F2FP.F16.E4M3.UNPACK_B R157, R157.H1 ;  /* 0x0000009dff9d723e */ /* 0x000fe200030006ff */
[C---:B------:R-:W-:Y:S01]  /*77e0*/  FMUL R4, R78.reuse, R4 ;  /* 0x000000044e047220 */ /* 0x040fe20000400000 */
[C---:B------:R-:W-:Y:S01]  /*77f0*/  FMUL R5, R78.reuse, R5 ;  /* 0x000000054e057220 */ /* 0x040fe20000400000 */
[----:B------:R-:W-:Y:S02]  /*7800*/  HADD2.F32 R3, -RZ, R148.H0_H0 ;  /* 0x20000094ff037230 */ /* 0x000fe40000004100 */
        /* <DEDUP_REMOVED lines=9> */
[C---:B------:R-:W-:Y:S01]  /*78a0*/  FMUL R2, R78.reuse, R21 ;  /* 0x000000154e027220 */ /* 0x040fe20000400000 */
[C---:B------:R-:W-:Y:S01]  /*78b0*/  FMUL R21, R78.reuse, R28 ;  /* 0x0000001c4e157220 */ /* 0x040fe20000400000 */
[----:B------:R-:W-:Y:S02]  /*78c0*/  HADD2.F32 R130, -RZ, R132.H0_H0 ;  /* 0x20000084ff827230 */ /* 0x000fe40000004100 */
[C---:B------:R-:W-:Y:S01]  /*78d0*/  FMUL R6, R78.reuse, R6 ;  /* 0x000000064e067220 */ /* 0x040fe20000400000 */
[----:B------:R-:W-:Y:S02]  /*78e0*/  HADD2.F32 R82, -RZ, R148.H1_H1 ;  /* 0x30000094ff527230 */ /* 0x000fe40000004100 */
[C---:B------:R-:W-:Y:S01]  /*78f0*/  FMUL R7, R78.reuse, R7 ;  /* 0x000000074e077220 */ /* 0x040fe20000400000 */
[----:B------:R-:W-:Y:S02]  /*7900*/  HADD2.F32 R85, -RZ, R149.H0_H0 ;  /* 0x20000095ff557230 */ /* 0x000fe40000004100 */
[C---:B------:R-:W-:Y:S01]  /*7910*/  FFMA R6, R81.reuse, R3, R6 ;  /* 0x0000000351067223 */ /* 0x040fe20000000006 */
[----:B------:R-:W-:Y:S02]  /*7920*/  HADD2.F32 R133, -RZ, R132.H1_H1 ;  /* 0x30000084ff857230 */ /* 0x000fe40000004100 */
[C---:B------:R-:W-:Y:S01]  /*7930*/  FFMA R7, R81.reuse, R82, R7 ;  /* 0x0000005251077223 */ /* 0x040fe20000000007 */
[C---:B------:R-:W-:Y:S01]  /*7940*/  FFMA R8, R81.reuse, R83, R8 ;  /* 0x0000005351087223 */ /* 0x040fe20000000008 */
[C---:B------:R-:W-:Y:S01]  /*7950*/  FFMA R9, R81.reuse, R84, R9 ;  /* 0x0000005451097223 */ /* 0x040fe20000000009 */
[--C-:B------:R-:W-:Y:S02]  /*7960*/  HADD2.F32 R82, -RZ, R138.reuse.H0_H0 ;  /* 0x2000008aff527230 */ /* 0x100fe40000004100 */
[C---:B------:R-:W-:Y:S01]  /*7970*/  FMUL R10, R78.reuse, R10 ;  /* 0x0000000a4e0a7220 */ /* 0x040fe20000400000 */
[----:B------:R-:W-:Y:S02]  /*7980*/  HADD2.F32 R83, -RZ, R138.H1_H1 ;  /* 0x3000008aff537230 */ /* 0x000fe40000004100 */
[C---:B------:R-:W-:Y:S01]  /*7990*/  FMUL R11, R78.reuse, R11 ;  /* 0x0000000b4e0b7220 */ /* 0x040fe20000400000 */
[----:B------:R-:W-:Y:S02]  /*79a0*/  HADD2.F32 R89, -RZ, R150.H0_H0 ;  /* 0x20000096ff597230 */ /* 0x000fe40000004100 */
[C---:B------:R-:W-:Y:S01]  /*79b0*/  FFMA R10, R81.reuse, R85, R10 ;  /* 0x00000055510a7223 */ /* 0x040fe2000000000a */
[--C-:B------:R-:W-:Y:S02]  /*79c0*/  HADD2.F32 R134, -RZ, R136.reuse.H0_H0 ;  /* 0x20000088ff867230 */ /* 0x100fe40000004100 */
[C---:B------:R-:W-:Y:S01]  /*79d0*/  FFMA R11, R81.reuse, R86, R11 ;  /* 0x00000056510b7223 */ /* 0x040fe2000000000b */
[C---:B------:R-:W-:Y:S01]  /*79e0*/  FFMA R12, R81.reuse, R87, R12 ;  /* 0x00000057510c7223 */ /* 0x040fe2000000000c */
[----:B------:R-:W-:Y:S01]  /*79f0*/  FFMA R13, R81, R88, R13 ;  /* 0x00000058510d7223 */ /* 0x000fe2000000000d */
[----:B------:R-:W-:Y:S01]  /*7a00*/  F2FP.SATFINITE.RELU.E4M3.F32.PACK_AB_MERGE_C R86, R7, R6, RZ ;  /* 0x000000060756723e */ /* 0x000fe200048078ff */
[C---:B------:R-:W-:Y:S01]  /*7a10*/  FMUL R7, R78.reuse, R24 ;  /* 0x000000184e077220 */ /* 0x040fe20000400000 */
[----:B------:R-:W-:Y:S01]  /*7a20*/  F2FP.SATFINITE.RELU.E4M3.F32.PACK_AB_MERGE_C R138, R11, R10, RZ ;  /* 0x0000000a0b8a723e */ /* 0x000fe200048078ff */
[C---:B------:R-:W-:Y:S01]  /*7a30*/  FMUL R10, R78.reuse, R25 ;  /* 0x000000194e0a7220 */ /* 0x040fe20000400000 */
[C---:B------:R-:W-:Y:S01]  /*7a40*/  FMUL R25, R78.reuse, R32 ;  /* 0x000000204e197220 */ /* 0x040fe20000400000 */
[----:B------:R-:W-:Y:S02]  /*7a50*/  HADD2.F32 R137, -RZ, R136.H1_H1 ;  /* 0x30000088ff897230 */ /* 0x000fe40000004100 */
[C---:B------:R-:W-:Y:S01]  /*7a60*/  FMUL R14, R78.reuse, R14 ;  /* 0x0000000e4e0e7220 */ /* 0x040fe20000400000 */
[----:B------:R-:W-:Y:S02]  /*7a70*/  HADD2.F32 R90, -RZ, R150.H1_H1 ;  /* 0x30000096ff5a7230 */ /* 0x000fe40000004100 */
[C---:B------:R-:W-:Y:S01]  /*7a80*/  FMUL R15, R78.reuse, R15 ;  /* 0x0000000f4e0f7220 */ /* 0x040fe20000400000 */
[--C-:B------:R-:W-:Y:S02]  /*7a90*/  HADD2.F32 R93, -RZ, R151.reuse.H0_H0 ;  /* 0x20000097ff5d7230 */ /* 0x100fe40000004100 */
[C---:B------:R-:W-:Y:S01]  /*7aa0*/  FFMA R14, R81.reuse, R89, R14 ;  /* 0x00000059510e7223 */ /* 0x040fe2000000000e */
[----:B------:R-:W-:Y:S02]  /*7ab0*/  HADD2.F32 R94, -RZ, R151.H1_H1 ;  /* 0x30000097ff5e7230 */ /* 0x000fe40000004100 */
[C---:B------:R-:W-:Y:S01]  /*7ac0*/  FFMA R15, R81.reuse, R90, R15 ;  /* 0x0000005a510f7223 */ /* 0x040fe2000000000f */
[C---:B------:R-:W-:Y:S01]  /*7ad0*/  FFMA R16, R81.reuse, R91, R16 ;  /* 0x0000005b51107223 */ /* 0x040fe20000000010 */
[----:B------:R-:W-:Y:S01]  /*7ae0*/  FFMA R17, R81, R92, R17 ;  /* 0x0000005c51117223 */ /* 0x000fe20000000011 */
[C---:B------:R-:W-:Y:S01]  /*7af0*/  FMUL R18, R78.reuse, R18 ;  /* 0x000000124e127220 */ /* 0x040fe20000400000 */
[C---:B------:R-:W-:Y:S01]  /*7b00*/  FMUL R19, R78.reuse, R19 ;  /* 0x000000134e137220 */ /* 0x040fe20000400000 */
[--C-:B------:R-:W-:Y:S01]  /*7b10*/  HADD2.F32 R96, -RZ, R152.reuse.H0_H0 ;  /* 0x20000098ff607230 */ /* 0x100fe20000004100 */
[----:B------:R-:W-:Y:S01]  /*7b20*/  F2FP.SATFINITE.RELU.E4M3.F32.PACK_AB_MERGE_C R14, R15, R14, RZ ;  /* 0x0000000e0f0e723e */ /* 0x000fe200048078ff */
[C---:B------:R-:W-:Y:S01]  /*7b30*/  FFMA R18, R81.reuse, R93, R18 ;  /* 0x0000005d51127223 */ /* 0x040fe20000000012 */
[C---:B------:R-:W-:Y:S01]  /*7b40*/  FFMA R19, R81.reuse, R94, R19 ;  /* 0x0000005e51137223 */ /* 0x040fe20000000013 */
[C---:B------:R-:W-:Y:S01]  /*7b50*/  FFMA R0, R81.reuse, R95, R0 ;  /* 0x0000005f51007223 */ /* 0x040fe20000000000 */
[----:B------:R-:W-:Y:S01]  /*7b60*/  FFMA R2, R81, R97, R2 ;  /* 0x0000006151027223 */ /* 0x000fe20000000002 */
[----:B------:R-:W-:Y:S02]  /*7b70*/  HADD2.F32 R99, -RZ, R152.H1_H1 ;  /* 0x30000098ff637230 */ /* 0x000fe40000004100 */
[C---:B------:R-:W-:Y:S01]  /*7b80*/  FMUL R3, R78.reuse, R22 ;  /* 0x000000164e037220 */ /* 0x040fe20000400000 */
[----:B------:R-:W-:Y:S01]  /*7b90*/  F2FP.SATFINITE.RELU.E4M3.F32.PACK_AB_MERGE_C R18, R19, R18, RZ ;  /* 0x000000121312723e */ /* 0x000fe200048078ff */
[C---:B------:R-:W-:Y:S01]  /*7ba0*/  FMUL R22, R78.reuse, R29 ;  /* 0x0000001d4e167220 */ /* 0x040fe20000400000 */
[C---:B------:R-:W-:Y:S01]  /*7bb0*/  FMUL R29, R78.reuse, R36 ;  /* 0x000000244e1d7220 */ /* 0x040fe20000400000 */
[C---:B------:R-:W-:Y:S01]  /*7bc0*/  FFMA R3, R81.reuse, R96, R3 ;  /* 0x0000006051037223 */ /* 0x040fe20000000003 */
[C---:B------:R-:W-:Y:S01]  /*7bd0*/  FMUL R6, R78.reuse, R23 ;  /* 0x000000174e067220 */ /* 0x040fe20000400000 */
[--C-:B------:R-:W-:Y:S02]  /*7be0*/  HADD2.F32 R100, -RZ, R153.reuse.H0_H0 ;  /* 0x20000099ff647230 */ /* 0x100fe40000004100 */
[C---:B------:R-:W-:Y:S01]  /*7bf0*/  FMUL R11, R78.reuse, R26 ;  /* 0x0000001a4e0b7220 */ /* 0x040fe20000400000 */
[----:B------:R-:W-:Y:S02]  /*7c00*/  HADD2.F32 R103, -RZ, R153.H1_H1 ;  /* 0x30000099ff677230 */ /* 0x000fe40000004100 */
[C---:B------:R-:W-:Y:S01]  /*7c10*/  FFMA R6, R81.reuse, R99, R6 ;  /* 0x0000006351067223 */ /* 0x040fe20000000006 */
[C---:B------:R-:W-:Y:S01]  /*7c20*/  FFMA R7, R81.reuse, R98, R7 ;  /* 0x0000006251077223 */ /* 0x040fe20000000007 */
[C---:B------:R-:W-:Y:S01]  /*7c30*/  FFMA R10, R81.reuse, R101, R10 ;  /* 0x00000065510a7223 */ /* 0x040fe2000000000a */
[C---:B------:R-:W-:Y:S01]  /*7c40*/  FFMA R11, R81.reuse, R100, R11 ;  /* 0x00000064510b7223 */ /* 0x040fe2000000000b */
[----:B------:R-:W-:Y:S01]  /*7c50*/  FMUL R26, R78, R33 ;  /* 0x000000214e1a7220 */ /* 0x000fe20000400000 */
[----:B------:R-:W-:Y:S01]  /*7c60*/  F2FP.SATFINITE.RELU.E4M3.F32.PACK_AB_MERGE_C R3, R6, R3, RZ ;  /* 0x000000030603723e */ /* 0x000fe200048078ff */
[C---:B------:R-:W-:Y:S01]  /*7c70*/  FMUL R33, R78.reuse, R40 ;  /* 0x000000284e217220 */ /* 0x040fe20000400000 */
        /* <DEDUP_REMOVED lines=8> */
[C---:B------:R-:W-:Y:S01]  /*7d00*/  FMUL R30, R78.reuse, R37 ;  /* 0x000000254e1e7220 */ /* 0x040fe20000400000 */
[C---:B------:R-:W-:Y:S01]  /*7d10*/  FMUL R37, R78.reuse, R44 ;  /* 0x0000002c4e257220 */ /* 0x040fe20000400000 */
[C---:B------:R-:W-:Y:S01]  /*7d20*/  FMUL R24, R78.reuse, R31 ;  /* 0x0000001f4e187220 */ /* 0x040fe20000400000 */
[----:B------:R-:W-:Y:S01]  /*7d30*/  F2FP.F16.E4M3.UNPACK_B R158, R158.H1 ;  /* 0x0000009eff9e723e */ /* 0x000fe200030006ff */
[--C-:B------:R-:W-:Y:S02]  /*7d40*/  HADD2.F32 R108, -RZ, R155.reuse.H0_H0 ;  /* 0x2000009bff6c7230 */ /* 0x100fe40000004100 */
[----:B------:R-:W-:Y:S01]  /*7d50*/  FMUL R27, R78, R34 ;  /* 0x000000224e1b7220 */ /* 0x000fe20000400000 */
[----:B------:R-:W-:Y:S02]  /*7d60*/  HADD2.F32 R111, -RZ, R155.H1_H1 ;  /* 0x3000009bff6f7230 */ /* 0x000fe40000004100 */
[C---:B------:R-:W-:Y:S01]  /*7d70*/  FFMA R24, R81.reuse, R107, R24 ;  /* 0x0000006b51187223 */ /* 0x040fe20000000018 */
[----:B------:R-:W-:Y:S01]  /*7d80*/  F2FP.F16.E4M3.UNPACK_B R159, R159.H1 ;  /* 0x0000009fff9f723e */ /* 0x000fe200030006ff */
[C---:B------:R-:W-:Y:S01]  /*7d90*/  FFMA R25, R81.reuse, R106, R25 ;  /* 0x0000006a51197223 */ /* 0x040fe20000000019 */
[C---:B------:R-:W-:Y:S01]  /*7da0*/  FFMA R26, R81.reuse, R109, R26 ;  /* 0x0000006d511a7223 */ /* 0x040fe2000000001a */
[----:B------:R-:W-:Y:S01]  /*7db0*/  F2FP.F16.E4M3.UNPACK_B R160, R160.H1 ;  /* 0x000000a0ffa0723e */ /* 0x000fe200030006ff */
[C---:B------:R-:W-:Y:S01]  /*7dc0*/  FFMA R27, R81.reuse, R108, R27 ;  /* 0x0000006c511b7223 */ /* 0x040fe2000000001b */
[----:B------:R-:W-:Y:S01]  /*7dd0*/  F2FP.SATFINITE.RELU.E4M3.F32.PACK_AB_MERGE_C R6, R24, R23, RZ ;  /* 0x000000171806723e */ /* 0x000fe200048078ff */
[C---:B------:R-:W-:Y:S01]  /*7de0*/  FMUL R34, R78.reuse, R41 ;  /* 0x000000294e227220 */ /* 0x040fe20000400000 */
[C---:B------:R-:W-:Y:S01]  /*7df0*/  FMUL R41, R78.reuse, R48 ;  /* 0x000000304e297220 */ /* 0x040fe20000400000 */
[----:B------:R-:W-:Y:S01]  /*7e00*/  FMUL R28, R78, R35 ;  /* 0x000000234e1c7220 */ /* 0x000fe20000400000 */
[----:B------:R-:W-:Y:S01]  /*7e10*/  F2FP.F16.E4M3.UNPACK_B R161, R161.H1 ;  /* 0x000000a1ffa1723e */ /* 0x000fe200030006ff */
[--C-:B------:R-:W-:Y:S01]  /*7e20*/  HADD2.F32 R112, -RZ, R156.reuse.H0_H0 ;  /* 0x2000009cff707230 */ /* 0x100fe20000004100 */
[----:B------:R-:W-:Y:S01]  /*7e30*/  F2FP.SATFINITE.RELU.E4M3.F32.PACK_AB_MERGE_C R6, R22, R21, R6 ;  /* 0x000000151606723e */ /* 0x000fe20004807806 */
[C---:B------:R-:W-:Y:S01]  /*7e40*/  FFMA R28, R81.reuse, R111, R28 ;  /* 0x0000006f511c7223 */ /* 0x040fe2000000001c */
[C---:B------:R-:W-:Y:S01]  /*7e50*/  FFMA R29, R81.reuse, R110, R29 ;  /* 0x0000006e511d7223 */ /* 0x040fe2000000001d */
[C---:B------:R-:W-:Y:S01]  /*7e60*/  FFMA R30, R81.reuse, R113, R30 ;  /* 0x00000071511e7223 */ /* 0x040fe2000000001e */
[----:B------:R-:W-:Y:S02]  /*7e70*/  HADD2.F32 R115, -RZ, R156.H1_H1 ;  /* 0x3000009cff737230 */ /* 0x000fe40000004100 */
[C---:B------:R-:W-:Y:S01]  /*7e80*/  FMUL R31, R78.reuse, R38 ;  /* 0x000000264e1f7220 */ /* 0x040fe20000400000 */
[----:B------:R-:W-:Y:S01]  /*7e90*/  F2FP.F16.E4M3.UNPACK_B R162, R162.H1 ;  /* 0x000000a2ffa2723e */ /* 0x000fe200030006ff */
[C---:B------:R-:W-:Y:S01]  /*7ea0*/  FMUL R38, R78.reuse, R45 ;  /* 0x0000002d4e267220 */ /* 0x040fe20000400000 */
[C---:B------:R-:W-:Y:S01]  /*7eb0*/  FMUL R45, R78.reuse, R52 ;  /* 0x000000344e2d7220 */ /* 0x040fe20000400000 */
[----:B------:R-:W-:Y:S01]  /*7ec0*/  F2FP.F16.E4M3.UNPACK_B R163, R163.H1 ;  /* 0x000000a3ffa3723e */ /* 0x000fe200030006ff */
[----:B------:R-:W-:Y:S01]  /*7ed0*/  FFMA R31, R81, R112, R31 ;  /* 0x00000070511f7223 */ /* 0x000fe2000000001f */
[----:B------:R-:W-:Y:S01]  /*7ee0*/  FMUL R52, R78, R59 ;  /* 0x0000003b4e347220 */ /* 0x000fe20000400000 */
[----:B------:R-:W-:Y:S01]  /*7ef0*/  IADD3 R76, PT, PT, R76, 0x1, RZ ;  /* 0x000000014c4c7810 */ /* 0x000fe20007ffe0ff */
[C---:B------:R-:W-:Y:S01]  /*7f00*/  FMUL R59, R78.reuse, R66 ;  /* 0x000000424e3b7220 */ /* 0x040fe20000400000 */
[----:B------:R-:W-:Y:S01]  /*7f10*/  F2FP.SATFINITE.RELU.E4M3.F32.PACK_AB_MERGE_C R66, R13, R12, R14 ;  /* 0x0000000c0d42723e */ /* 0x000fe2000480780e */
[C---:B------:R-:W-:Y:S01]  /*7f20*/  FMUL R32, R78.reuse, R39 ;  /* 0x000000274e207220 */ /* 0x040fe20000400000 */
[--C-:B------:R-:W-:Y:S02]  /*7f30*/  HADD2.F32 R116, -RZ, R157.reuse.H0_H0 ;  /* 0x2000009dff747230 */ /* 0x100fe40000004100 */
[C---:B------:R-:W-:Y:S01]  /*7f40*/  FMUL R35, R78.reuse, R42 ;  /* 0x0000002a4e237220 */ /* 0x040fe20000400000 */
[----:B------:R-:W-:Y:S02]  /*7f50*/  HADD2.F32 R119, -RZ, R157.H1_H1 ;  /* 0x3000009dff777230 */ /* 0x000fe40000004100 */
[C---:B------:R-:W-:Y:S01]  /*7f60*/  FFMA R32, R81.reuse, R115, R32 ;  /* 0x0000007351207223 */ /* 0x040fe20000000020 */
[----:B------:R-:W-:Y:S01]  /*7f70*/  FMUL R36, R78, R43 ;  /* 0x0000002b4e247220 */ /* 0x000fe20000400000 */
[C---:B------:R-:W-:Y:S01]  /*7f80*/  FFMA R33, R81.reuse, R114, R33 ;  /* 0x0000007251217223 */ /* 0x040fe20000000021 */
[C---:B------:R-:W-:Y:S01]  /*7f90*/  FFMA R34, R81.reuse, R117, R34 ;  /* 0x0000007551227223 */ /* 0x040fe20000000022 */
[--C-:B------:R-:W-:Y:S01]  /*7fa0*/  HADD2.F32 R120, -RZ, R158.reuse.H0_H0 ;  /* 0x2000009eff787230 */ /* 0x100fe20000004100 */
[----:B------:R-:W-:Y:S01]  /*7fb0*/  F2FP.SATFINITE.RELU.E4M3.F32.PACK_AB_MERGE_C R32, R32, R31, RZ ;  /* 0x0000001f2020723e */ /* 0x000fe200048078ff */
[C---:B------:R-:W-:Y:S01]  /*7fc0*/  FFMA R35, R81.reuse, R116, R35 ;  /* 0x0000007451237223 */ /* 0x040fe20000000023 */
[----:B------:R-:W-:Y:S02]  /*7fd0*/  HADD2.F32 R123, -RZ, R158.H1_H1 ;  /* 0x3000009eff7b7230 */ /* 0x000fe40000004100 */
[----:B------:R-:W-:Y:S01]  /*7fe0*/  FMUL R39, R78, R46 ;  /* 0x0000002e4e277220 */ /* 0x000fe20000400000 */
[----:B------:R-:W-:Y:S01]  /*7ff0*/  F2FP.SATFINITE.RELU.E4M3.F32.PACK_AB_MERGE_C R32, R30, R29, R32 ;  /* 0x0000001d1e20723e */ /* 0x000fe20004807820 */
[C---:B------:R-:W-:Y:S01]  /*8000*/  FFMA R36, R81.reuse, R119, R36 ;  /* 0x0000007751247223 */ /* 0x040fe20000000024 */
[C---:B------:R-:W-:Y:S01]  /*8010*/  FMUL R40, R78.reuse, R47 ;  /* 0x0000002f4e287220 */ /* 0x040fe20000400000 */
[C---:B------:R-:W-:Y:S01]  /*8020*/  FFMA R37, R81.reuse, R118, R37 ;  /* 0x0000007651257223 */ /* 0x040fe20000000025 */
[C---:B------:R-:W-:Y:S01]  /*8030*/  FFMA R38, R81.reuse, R121, R38 ;  /* 0x0000007951267223 */ /* 0x040fe20000000026 */
[C---:B------:R-:W-:Y:S01]  /*8040*/  FMUL R42, R78.reuse, R49 ;  /* 0x000000314e2a7220 */ /* 0x040fe20000400000 */
[--C-:B------:R-:W-:Y:S02]  /*8050*/  HADD2.F32 R124, -RZ, R159.reuse.H0_H0 ;  /* 0x2000009fff7c7230 */ /* 0x100fe40000004100 */
[C---:B------:R-:W-:Y:S01]  /*8060*/  FFMA R39, R81.reuse, R120, R39 ;  /* 0x0000007851277223 */ /* 0x040fe20000000027 */
[----:B------:R-:W-:Y:S02]  /*8070*/  HADD2.F32 R127, -RZ, R159.H1_H1 ;  /* 0x3000009fff7f7230 */ /* 0x000fe40000004100 */
[C---:B------:R-:W-:Y:S01]  /*8080*/  FMUL R43, R78.reuse, R50 ;  /* 0x000000324e2b7220 */ /* 0x040fe20000400000 */
[C---:B------:R-:W-:Y:S01]  /*8090*/  FFMA R40, R81.reuse, R123, R40 ;  /* 0x0000007b51287223 */ /* 0x040fe20000000028 */
[C---:B------:R-:W-:Y:S01]  /*80a0*/  FMUL R44, R78.reuse, R51 ;  /* 0x000000334e2c7220 */ /* 0x040fe20000400000 */
[C---:B------:R-:W-:Y:S01]  /*80b0*/  FFMA R41, R81.reuse, R122, R41 ;  /* 0x0000007a51297223 */ /* 0x040fe20000000029 */
[C---:B------:R-:W-:Y:S01]  /*80c0*/  FMUL R50, R78.reuse, R57 ;  /* 0x000000394e327220 */ /* 0x040fe20000400000 */
[C---:B------:R-:W-:Y:S01]  /*80d0*/  FMUL R57, R78.reuse, R64 ;  /* 0x000000404e397220 */ /* 0x040fe20000400000 */
[----:B------:R-:W-:Y:S01]  /*80e0*/  FFMA R42, R81, R125, R42 ;  /* 0x0000007d512a7223 */ /* 0x000fe2000000002a */
[C---:B------:R-:W-:Y:S01]  /*80f0*/  FMUL R46, R78.reuse, R53 ;  /* 0x000000354e2e7220 */ /* 0x040fe20000400000 */
[--C-:B------:R-:W-:Y:S01]  /*8100*/  HADD2.F32 R128, -RZ, R160.reuse.H0_H0 ;  /* 0x200000a0ff807230 */ /* 0x100fe20000004100 */
[----:B------:R-:W-:Y:S01]  /*8110*/  F2FP.SATFINITE.RELU.E4M3.F32.PACK_AB_MERGE_C R64, R5, R4, R86 ;  /* 0x000000040540723e */ /* 0x000fe20004807856 */
[C---:B------:R-:W-:Y:S01]  /*8120*/  FMUL R51, R78.reuse, R58 ;  /* 0x0000003a4e337220 */ /* 0x040fe20000400000 */
[C---:B------:R-:W-:Y:S01]  /*8130*/  FMUL R53, R78.reuse, R60 ;  /* 0x0000003c4e357220 */ /* 0x040fe20000400000 */
[C---:B------:R-:W-:Y:S01]  /*8140*/  FFMA R43, R81.reuse, R124, R43 ;  /* 0x0000007c512b7223 */ /* 0x040fe2000000002b */
[----:B------:R-:W-:Y:S02]  /*8150*/  HADD2.F32 R131, -RZ, R160.H1_H1 ;  /* 0x300000a0ff837230 */ /* 0x000fe40000004100 */
[C---:B------:R-:W-:Y:S01]  /*8160*/  FMUL R47, R78.reuse, R54 ;  /* 0x000000364e2f7220 */ /* 0x040fe20000400000 */
[C---:B------:R-:W-:Y:S01]  /*8170*/  FMUL R58, R78.reuse, R65 ;  /* 0x000000414e3a7220 */ /* 0x040fe20000400000 */
[----:B------:R-:W-:Y:S01]  /*8180*/  FMUL R60, R78, R67 ;  /* 0x000000434e3c7220 */ /* 0x000fe20000400000 */
[----:B------:R-:W-:Y:S01]  /*8190*/  F2FP.SATFINITE.RELU.E4M3.F32.PACK_AB_MERGE_C R5, R20, R11, RZ ;  /* 0x0000000b1405723e */ /* 0x000fe200048078ff */
[----:B------:R-:W-:Y:S01]  /*81a0*/  FFMA R44, R81, R127, R44 ;  /* 0x0000007f512c7223 */ /* 0x000fe2000000002c */
[C---:B------:R-:W-:Y:S01]  /*81b0*/  FMUL R48, R78.reuse, R55 ;  /* 0x000000374e307220 */ /* 0x040fe20000400000 */
[----:B------:R-:W-:Y:S01]  /*81c0*/  F2FP.SATFINITE.RELU.E4M3.F32.PACK_AB_MERGE_C R65, R9, R8, R138 ;  /* 0x000000080941723e */ /* 0x000fe2000480788a */
[----:B------:R-:W-:Y:S01]  /*81d0*/  FFMA R45, R81, R126, R45 ;  /* 0x0000007e512d7223 */ /* 0x000fe2000000002d */
[----:B------:R-:W-:Y:S01]  /*81e0*/  F2FP.SATFINITE.RELU.E4M3.F32.PACK_AB_MERGE_C R67, R17, R16, R18 ;  /* 0x000000101143723e */ /* 0x000fe20004807812 */
[----:B------:R-:W-:Y:S01]  /*81f0*/  FMUL R49, R78, R56 ;  /* 0x000000384e317220 */ /* 0x000fe20000400000 */
[C---:B------:R-:W-:Y:S01]  /*8200*/  FFMA R46, R81.reuse, R129, R46 ;  /* 0x00000081512e7223 */ /* 0x040fe2000000002e */
[--C-:B------:R-:W-:Y:S02]  /*8210*/  HADD2.F32 R132, -RZ, R161.reuse.H0_H0 ;  /* 0x200000a1ff847230 */ /* 0x100fe40000004100 */
[C---:B------:R-:W-:Y:S01]  /*8220*/  FFMA R47, R81.reuse, R128, R47 ;  /* 0x00000080512f7223 */ /* 0x040fe2000000002f */
[----:B------:R1:W-:Y:S01]  /*8230*/  STS.128 [R176+UR47+0x6200], R64 ;  /* 0x00620040b0007988 */ /* 0x0003e20008000c2f */
[----:B------:R-:W-:Y:S01]  /*8240*/  HADD2.F32 R135, -RZ, R161.H1_H1 ;  /* 0x300000a1ff877230 */ /* 0x000fe20000004100 */
[----:B------:R-:W-:Y:S01]  /*8250*/  F2FP.SATFINITE.RELU.E4M3.F32.PACK_AB_MERGE_C R5, R10, R7, R5 ;  /* 0x000000070a05723e */ /* 0x000fe20004807805 */
[C---:B------:R-:W-:Y:S01]  /*8260*/  FFMA R48, R81.reuse, R131, R48 ;  /* 0x0000008351307223 */ /* 0x040fe20000000030 */
[----:B------:R-:W-:Y:S01]  /*8270*/  F2FP.SATFINITE.RELU.E4M3.F32.PACK_AB_MERGE_C R7, R28, R27, RZ ;  /* 0x0000001b1c07723e */ /* 0x000fe200048078ff */
        /* <DEDUP_REMOVED lines=8> */
[----:B------:R-:W-:Y:S01]  /*8300*/  FMUL R56, R78, R63 ;  /* 0x0000003f4e387220 */ /* 0x000fe20000400000 */
[----:B------:R-:W-:Y:S01]  /*8310*/  F2FP.SATFINITE.RELU.E4M3.F32.PACK_AB_MERGE_C R4, R2, R0, R3 ;  /* 0x000000000204723e */ /* 0x000fe20004807803 */
[C---:B------:R-:W-:Y:S01]  /*8320*/  FFMA R53, R81.reuse, R134, R53 ;  /* 0x0000008651357223 */ /* 0x040fe20000000035 */
[----:B------:R-:W-:Y:S01]  /*8330*/  F2FP.SATFINITE.RELU.E4M3.F32.PACK_AB_MERGE_C R7, R26, R25, R7 ;  /* 0x000000191a07723e */ /* 0x000fe20004807807 */
[C---:B------:R-:W-:Y:S01]  /*8340*/  FFMA R54, R81.reuse, R137, R54 ;  /* 0x0000008951367223 */ /* 0x040fe20000000036 */
[--C-:B------:R-:W-:Y:S02]  /*8350*/  HADD2.F32 R84, -RZ, R163.reuse.H0_H0 ;  /* 0x200000a3ff547230 */ /* 0x100fe40000004100 */
[C---:B------:R-:W-:Y:S01]  /*8360*/  FFMA R55, R81.reuse, R136, R55 ;  /* 0x0000008851377223 */ /* 0x040fe20000000037 */
[----:B------:R-:W-:Y:S01]  /*8370*/  HADD2.F32 R85, -RZ, R163.H1_H1 ;  /* 0x300000a3ff557230 */ /* 0x000fe20000004100 */
[----:B------:R1:W-:Y:S01]  /*8380*/  STS.128 [R208+0x6010], R4 ;  /* 0x00601004d0007388 */ /* 0x0003e20000000c00 */
[----:B------:R-:W-:Y:S01]  /*8390*/  F2FP.SATFINITE.RELU.E4M3.F32.PACK_AB_MERGE_C R35, R36, R35, RZ ;  /* 0x000000232423723e */ /* 0x000fe200048078ff */
[C---:B------:R-:W-:Y:S01]  /*83a0*/  FFMA R56, R81.reuse, R139, R56 ;  /* 0x0000008b51387223 */ /* 0x040fe20000000038 */
[----:B------:R-:W-:Y:S01]  /*83b0*/  F2FP.SATFINITE.RELU.E4M3.F32.PACK_AB_MERGE_C R39, R40, R39, RZ ;  /* 0x000000272827723e */ /* 0x000fe200048078ff */
[C---:B------:R-:W-:Y:S01]  /*83c0*/  FFMA R57, R81.reuse, R82, R57 ;  /* 0x0000005251397223 */ /* 0x040fe20000000039 */
[----:B------:R-:W-:Y:S01]  /*83d0*/  F2FP.SATFINITE.RELU.E4M3.F32.PACK_AB_MERGE_C R43, R44, R43, RZ ;  /* 0x0000002b2c2b723e */ /* 0x000fe200048078ff */
[C---:B------:R-:W-:Y:S01]  /*83e0*/  FFMA R58, R81.reuse, R83, R58 ;  /* 0x00000053513a7223 */ /* 0x040fe2000000003a */
[C---:B------:R-:W-:Y:S01]  /*83f0*/  FFMA R59, R81.reuse, R84, R59 ;  /* 0x00000054513b7223 */ /* 0x040fe2000000003b */
[----:B------:R-:W-:Y:S01]  /*8400*/  F2FP.SATFINITE.RELU.E4M3.F32.PACK_AB_MERGE_C R33, R34, R33, R35 ;  /* 0x000000212221723e */ /* 0x000fe20004807823 */
        /* <DEDUP_REMOVED lines=11> */
[----:B------:R-:W-:Y:S05]  /*84c0*/  F2FP.SATFINITE.RELU.E4M3.F32.PACK_AB_MERGE_C R51, R58, R57, R59 ;  /* 0x000000393a33723e */ /* 0x000fea000480783b */
        /* <DEDUP_REMOVED lines=9> */
[----:B------:R-:W-:Y:S02]  /*8560*/  UIADD3 UR8, UP0, UPT, UR50, 0x680, URZ ;  /* 0x0000068032087890 */ /* 0x000fe4000ff1e0ff */
[----:B------:R-:W-:Y:S02]  /*8570*/  UIADD3 UR5, UPT, UPT, UR41, 0x40, URZ ;  /* 0x0000004029057890 */ /* 0x000fe4000fffe0ff */
[----:B------:R-:W-:Y:S02]  /*8580*/  UIADD3 UR4, UPT, UPT, UR47, 0x6200, URZ ;  /* 0x000062002f047890 */ /* 0x000fe4000fffe0ff */
[----:B------:R-:W-:Y:S01]  /*8590*/  UIADD3.X UR9, UPT, UPT, URZ, UR51, URZ, UP0, !UPT ;  /* 0x00000033ff097290 */ /* 0x000fe200087fe4ff */
[----:B------:R-:W-:Y:S01]  /*85a0*/  UMOV UR6, UR42 ;  /* 0x0000002a00067c82 */ /* 0x000fe20008000000 */
[----:B------:R-:W-:Y:S07]  /*85b0*/  UMOV UR7, UR36 ;  /* 0x0000002400077c82 */ /* 0x000fee0008000000 */
[----:B------:R2:W-:Y:S01]  /*85c0*/  UTMASTG.3D [UR4], [UR8] ;  /* 0x00000004080073b5 */ /* 0x0005e20008010000 */
[----:B------:R0:W-:Y:S01]  /*85d0*/  UTMACMDFLUSH ;  /* 0x00000000000079b7 */ /* 0x0001e20000000000 */
[----:B--2---:R-:W-:Y:S04]  /*85e0*/  DEPBAR.LE SB0, 0x1 ;  /* 0x000080400000791a */ /* 0x004fe80000000000 */
.L_x_114:
[----:B------:R-:W-:Y:S05]  /*85f0*/  BSYNC.RECONVERGENT B0 ;  /* 0x0000000000007941 */ /* 0x000fea0003800200 */
.L_x_113:
[----:B------:R-:W-:Y:S01]  /*8600*/  BAR.SYNC.DEFER_BLOCKING 0x1, 0x80 ;  /* 0x0042000000007b1d */ /* 0x000fe20000010000 */
[----:B------:R-:W-:Y:S01]  /*8610*/  ISETP.NE.AND P2, PT, R198, RZ, PT ;  /* 0x000000ffc600720c */ /* 0x000fe20003f45270 */
[----:B------:R-:W-:Y:S01]  /*8620*/  IMAD.IADD R20, R75, 0x1, R147 ;  /* 0x000000014b147824 */ /* 0x000fe200078e0293 */
[----:B------:R-:W-:Y:S01]  /*8630*/  ISETP.NE.AND P0, PT, R199, 0x2, PT ;  /* 0x00000002c700780c */ /* 0x000fe20003f05270 */
[----:B------:R-:W-:Y:S01]  /*8640*/  IMAD.IADD R21, R77, 0x1, R174 ;  /* 0x000000014d157824 */ /* 0x000fe200078e02ae */
[----:B------:R-:W-:Y:S02]  /*8650*/  ISETP.NE.AND P1, PT, R76, 0x4, PT ;  /* 0x000000044c00780c */ /* 0x000fe40003f25270 */
[----:B------:R-:W-:Y:S02]  /*8660*/  SEL R3, RZ, 0x1, P0 ;  /* 0x00000001ff037807 */ /* 0x000fe40000000000 */
[----:B------:R-:W-:Y:S02]  /*8670*/  SEL R0, RZ, 0x1, P1 ;  /* 0x00000001ff007807 */ /* 0x000fe40000800000 */
[----:B------:R-:W-:Y:S02]  /*8680*/  LOP3.LUT R190, R190, R3, RZ, 0x3c, !PT ;  /* 0x00000003bebe7212 */ /* 0x000fe400078e3cff */
[----:B------:R-:W-:Y:S02]  /*8690*/  LOP3.LUT R191, R191, R0, RZ, 0x3c, !PT ;  /* 0x00000000bfbf7212 */ /* 0x000fe400078e3cff */
[----:B------:R-:W-:Y:S02]  /*86a0*/  @P2 R2UR UR36, R183 ;  /* 0x00000000b72422ca */ /* 0x000fe400000e0000 */
[----:B------:R-:W-:Y:S02]  /*86b0*/  SEL R199, R199, RZ, P0 ;  /* 0x000000ffc7c77207 */ /* 0x000fe40000000000 */
[----:B------:R-:W-:Y:S01]  /*86c0*/  SEL R76, R76, RZ, P1 ;  /* 0x000000ff4c4c7207 */ /* 0x000fe20000800000 */
[----:B------:R-:W-:Y:S10]  /*86d0*/  @P2 BRA `(.L_x_115) ;  /* 0xffffffc400a42947 */ /* 0x000ff4000383ffff */
[----:B------:R-:W-:Y:S05]  /*86e0*/  EXIT ;  /* 0x000000000000794d */ /* 0x000fea0003800000 */
.L_x_20:
[----:B----4-:R4:W1:Y:S02]  /*86f0*/  SYNCS.PHASECHK.TRANS64.TRYWAIT P0, [R3+URZ+0x160], R2 ;  /* 0x00016002030075a7 */ /* 0x01086400080011ff */
[----:B-1----:R-:W-:Y:S05]  /*8700*/  @!P0 NANOSLEEP.SYNCS 0x989680 ;  /* 0x009896800000895d */ /* 0x002fea0003900000 */
[----:B------:R-:W1:Y:S02]  /*8710*/  @!P0 SYNCS.PHASECHK.TRANS64 P0, [R3+URZ+0x160], R2 ;  /* 0x00016002030085a7 */ /* 0x000e6400080010ff */
[----:B-1----:R-:W-:Y:S05]  /*8720*/  @!P0 BRA `(.L_x_20) ;  /* 0xfffffffc00f08947 */ /* 0x002fea000383ffff */
[----:B------:R-:W-:Y:S05]  /*8730*/  BRA `(.L_x_116) ;  /* 0xffffff8c00d07947 */ /* 0x000fea000383ffff */
.L_x_23:
[----:B-1----:R-:W-:-:S07]  /*8740*/  MOV R2, UR33 ;  /* 0x0000002100027c02 */ /* 0x002fce0008000f00 */
.L_x_117:
[----:B-1----:R1:W4:Y:S02]  /*8750*/  SYNCS.PHASECHK.TRANS64.TRYWAIT P0, [R2+URZ+0x60], R5 ;  /* 0x00006005020075a7 */ /* 0x00232400080011ff */
[----:B----4-:R-:W-:Y:S05]  /*8760*/  @!P0 NANOSLEEP.SYNCS 0x989680 ;  /* 0x009896800000895d */ /* 0x010fea0003900000 */
[----:B------:R-:W4:Y:S02]  /*8770*/  @!P0 SYNCS.PHASECHK.TRANS64 P0, [R2+URZ+0x60], R5 ;  /* 0x00006005020085a7 */ /* 0x000f2400080010ff */
[----:B----4-:R-:W-:Y:S05]  /*8780*/  @!P0 BRA `(.L_x_117) ;  /* 0xfffffffc00f08947 */ /* 0x010fea000383ffff */
[----:B------:R-:W-:Y:S05]  /*8790*/  BRA `(.L_x_22) ;  /* 0xffffff9000207947 */ /* 0x000fea000383ffff */
.L_x_29:
[----:B-1----:R-:W-:-:S07]  /*87a0*/  MOV R2, UR17 ;  /* 0x0000001100027c02 */ /* 0x002fce0008000f00 */
.L_x_118:
[----:B-1----:R1:W4:Y:S02]  /*87b0*/  SYNCS.PHASECHK.TRANS64.TRYWAIT P0, [R2+URZ+0x60], R5 ;  /* 0x00006005020075a7 */ /* 0x00232400080011ff */
[----:B----4-:R-:W-:Y:S05]  /*87c0*/  @!P0 NANOSLEEP.SYNCS 0x989680 ;  /* 0x009896800000895d */ /* 0x010fea0003900000 */
[----:B------:R-:W4:Y:S02]  /*87d0*/  @!P0 SYNCS.PHASECHK.TRANS64 P0, [R2+URZ+0x60], R5 ;  /* 0x00006005020085a7 */ /* 0x000f2400080010ff */
[----:B----4-:R-:W-:Y:S05]  /*87e0*/  @!P0 BRA `(.L_x_118) ;  /* 0xfffffffc00f08947 */ /* 0x010fea000383ffff */
[----:B------:R-:W-:Y:S05]  /*87f0*/  BRA `(.L_x_28) ;  /* 0xffffff9000c87947 */ /* 0x000fea000383ffff */
.L_x_33:
[----:B-1----:R1:W4:Y:S02]  /*8800*/  SYNCS.PHASECHK.TRANS64.TRYWAIT P0, [R2+URZ+0xf0], R3 ;  /* 0x0000f003020075a7 */ /* 0x00232400080011ff */
[----:B----4-:R-:W-:Y:S05]  /*8810*/  @!P0 NANOSLEEP.SYNCS 0x989680 ;  /* 0x009896800000895d */ /* 0x010fea0003900000 */
[----:B------:R-:W4:Y:S02]  /*8820*/  @!P0 SYNCS.PHASECHK.TRANS64 P0, [R2+URZ+0xf0], R3 ;  /* 0x0000f003020085a7 */ /* 0x000f2400080010ff */
[----:B----4-:R-:W-:Y:S05]  /*8830*/  @!P0 BRA `(.L_x_33) ;  /* 0xfffffffc00f08947 */ /* 0x010fea000383ffff */
[----:B------:R-:W-:Y:S05]  /*8840*/  BRA `(.L_x_119) ;  /* 0xffffff9400547947 */ /* 0x000fea000383ffff */
.L_x_37:
[----:B--2---:R-:W-:-:S07]  /*8850*/  MOV R0, UR5 ;  /* 0x0000000500007c02 */ /* 0x004fce0008000f00 */
.L_x_120:
[----:B-1----:R1:W2:Y:S02]  /*8860*/  SYNCS.PHASECHK.TRANS64.TRYWAIT P0, [R0+URZ], R3 ;  /* 0x00000003000075a7 */ /* 0x0022a400080011ff */
[----:B--2---:R-:W-:Y:S05]  /*8870*/  @!P0 NANOSLEEP.SYNCS 0x989680 ;  /* 0x009896800000895d */ /* 0x004fea0003900000 */
[----:B------:R-:W2:Y:S02]  /*8880*/  @!P0 SYNCS.PHASECHK.TRANS64 P0, [R0+URZ], R3 ;  /* 0x00000003000085a7 */ /* 0x000ea400080010ff */
[----:B--2---:R-:W-:Y:S05]  /*8890*/  @!P0 BRA `(.L_x_120) ;  /* 0xfffffffc00f08947 */ /* 0x004fea000383ffff */
[----:B------:R-:W-:Y:S05]  /*88a0*/  BRA `(.L_x_121) ;  /* 0xffffff9800c47947 */ /* 0x000fea000383ffff */
.L_x_38:
[----:B--2---:R-:W-:-:S07]  /*88b0*/  MOV R0, UR5 ;  /* 0x0000000500007c02 */ /* 0x004fce0008000f00 */
.L_x_122:
[----:B-1----:R1:W2:Y:S02]  /*88c0*/  SYNCS.PHASECHK.TRANS64.TRYWAIT P0, [R0+URZ], R3 ;  /* 0x00000003000075a7 */ /* 0x0022a400080011ff */
[----:B--2---:R-:W-:Y:S05]  /*88d0*/  @!P0 NANOSLEEP.SYNCS 0x989680 ;  /* 0x009896800000895d */ /* 0x004fea0003900000 */
[----:B------:R-:W2:Y:S02]  /*88e0*/  @!P0 SYNCS.PHASECHK.TRANS64 P0, [R0+URZ], R3 ;  /* 0x00000003000085a7 */ /* 0x000ea400080010ff */
[----:B--2---:R-:W-:Y:S05]  /*88f0*/  @!P0 BRA `(.L_x_122) ;  /* 0xfffffffc00f08947 */ /* 0x004fea000383ffff */
[----:B------:R-:W-:Y:S05]  /*8900*/  BRA `(.L_x_123) ;  /* 0xffffff9800d07947 */ /* 0x000fea000383ffff */
.L_x_39:
[----:B--2---:R-:W-:-:S07]  /*8910*/  MOV R0, UR5 ;  /* 0x0000000500007c02 */ /* 0x004fce0008000f00 */
.L_x_124:
[----:B-1----:R1:W2:Y:S02]  /*8920*/  SYNCS.PHASECHK.TRANS64.TRYWAIT P0, [R0+URZ], R3 ;  /* 0x00000003000075a7 */ /* 0x0022a400080011ff */
[----:B--2---:R-:W-:Y:S05]  /*8930*/  @!P0 NANOSLEEP.SYNCS 0x989680 ;  /* 0x009896800000895d */ /* 0x004fea0003900000 */
[----:B------:R-:W2:Y:S02]  /*8940*/  @!P0 SYNCS.PHASECHK.TRANS64 P0, [R0+URZ], R3 ;  /* 0x00000003000085a7 */ /* 0x000ea400080010ff */
[----:B--2---:R-:W-:Y:S05]  /*8950*/  @!P0 BRA `(.L_x_124) ;  /* 0xfffffffc00f08947 */ /* 0x004fea000383ffff */
[----:B------:R-:W-:Y:S05]  /*8960*/  BRA `(.L_x_125) ;  /* 0xffffff9800dc7947 */ /* 0x000fea000383ffff */
.L_x_40:
[----:B--2---:R-:W-:-:S07]  /*8970*/  MOV R0, UR5 ;  /* 0x0000000500007c02 */ /* 0x004fce0008000f00 */
.L_x_126:
[----:B-1----:R1:W2:Y:S02]  /*8980*/  SYNCS.PHASECHK.TRANS64.TRYWAIT P0, [R0+URZ], R3 ;  /* 0x00000003000075a7 */ /* 0x0022a400080011ff */
[----:B--2---:R-:W-:Y:S05]  /*8990*/  @!P0 NANOSLEEP.SYNCS 0x989680 ;  /* 0x009896800000895d */ /* 0x004fea0003900000 */
[----:B------:R-:W2:Y:S02]  /*89a0*/  @!P0 SYNCS.PHASECHK.TRANS64 P0, [R0+URZ], R3 ;  /* 0x00000003000085a7 */ /* 0x000ea400080010ff */
[----:B--2---:R-:W-:Y:S05]  /*89b0*/  @!P0 BRA `(.L_x_126) ;  /* 0xfffffffc00f08947 */ /* 0x004fea000383ffff */
[----:B------:R-:W-:Y:S05]  /*89c0*/  BRA `(.L_x_127) ;  /* 0xffffff9800e87947 */ /* 0x000fea000383ffff */
.L_x_41:
[----:B--2---:R-:W-:-:S07]  /*89d0*/  MOV R0, UR5 ;  /* 0x0000000500007c02 */ /* 0x004fce0008000f00 */
.L_x_128:
[----:B-1----:R1:W2:Y:S02]  /*89e0*/  SYNCS.PHASECHK.TRANS64.TRYWAIT P0, [R0+URZ], R3 ;  /* 0x00000003000075a7 */ /* 0x0022a400080011ff */
[----:B--2---:R-:W-:Y:S05]  /*89f0*/  @!P0 NANOSLEEP.SYNCS 0x989680 ;  /* 0x009896800000895d */ /* 0x004fea0003900000 */
[----:B------:R-:W2:Y:S02]  /*8a00*/  @!P0 SYNCS.PHASECHK.TRANS64 P0, [R0+URZ], R3 ;  /* 0x00000003000085a7 */ /* 0x000ea400080010ff */
[----:B--2---:R-:W-:Y:S05]  /*8a10*/  @!P0 BRA `(.L_x_128) ;  /* 0xfffffffc00f08947 */ /* 0x004fea000383ffff */
[----:B------:R-:W-:Y:S05]  /*8a20*/  BRA `(.L_x_129) ;  /* 0xffffff9800f47947 */ /* 0x000fea000383ffff */
.L_x_42:
[----:B--2---:R-:W-:-:S07]  /*8a30*/  MOV R0, UR5 ;  /* 0x0000000500007c02 */ /* 0x004fce0008000f00 */
.L_x_130:
[----:B-1----:R1:W2:Y:S02]  /*8a40*/  SYNCS.PHASECHK.TRANS64.TRYWAIT P0, [R0+URZ], R3 ;  /* 0x00000003000075a7 */ /* 0x0022a400080011ff */
[----:B--2---:R-:W-:Y:S05]  /*8a50*/  @!P0 NANOSLEEP.SYNCS 0x989680 ;  /* 0x009896800000895d */ /* 0x004fea0003900000 */
[----:B------:R-:W2:Y:S02]  /*8a60*/  @!P0 SYNCS.PHASECHK.TRANS64 P0, [R0+URZ], R3 ;  /* 0x00000003000085a7 */ /* 0x000ea400080010ff */
[----:B--2---:R-:W-:Y:S05]  /*8a70*/  @!P0 BRA `(.L_x_130) ;  /* 0xfffffffc00f08947 */ /* 0x004fea000383ffff */
[----:B------:R-:W-:Y:S05]  /*8a80*/  BRA `(.L_x_131) ;  /* 0xffffff9c00007947 */ /* 0x000fea000383ffff */
.L_x_43:
[----:B--2---:R-:W-:-:S07]  /*8a90*/  MOV R0, UR5 ;  /* 0x0000000500007c02 */ /* 0x004fce0008000f00 */
.L_x_132:
[----:B-1----:R1:W2:Y:S02]  /*8aa0*/  SYNCS.PHASECHK.TRANS64.TRYWAIT P0, [R0+URZ], R3 ;  /* 0x00000003000075a7 */ /* 0x0022a400080011ff */
[----:B--2---:R-:W-:Y:S05]  /*8ab0*/  @!P0 NANOSLEEP.SYNCS 0x989680 ;  /* 0x009896800000895d */ /* 0x004fea0003900000 */
[----:B------:R-:W2:Y:S02]  /*8ac0*/  @!P0 SYNCS.PHASECHK.TRANS64 P0, [R0+URZ], R3 ;  /* 0x00000003000085a7 */ /* 0x000ea400080010ff */
[----:B--2---:R-:W-:Y:S05]  /*8ad0*/  @!P0 BRA `(.L_x_132) ;  /* 0xfffffffc00f08947 */ /* 0x004fea000383ffff */
[----:B------:R-:W-:Y:S05]  /*8ae0*/  BRA `(.L_x_133) ;  /* 0xffffff9c000c7947 */ /* 0x000fea000383ffff */
.L_x_44:
[----:B--2---:R-:W-:-:S07]  /*8af0*/  MOV R0, UR5 ;  /* 0x0000000500007c02 */ /* 0x004fce0008000f00 */
.L_x_134:
[----:B-1----:R1:W2:Y:S02]  /*8b00*/  SYNCS.PHASECHK.TRANS64.TRYWAIT P0, [R0+URZ], R3 ;  /* 0x00000003000075a7 */ /* 0x0022a400080011ff */
[----:B--2---:R-:W-:Y:S05]  /*8b10*/  @!P0 NANOSLEEP.SYNCS 0x989680 ;  /* 0x009896800000895d */ /* 0x004fea0003900000 */
[----:B------:R-:W2:Y:S02]  /*8b20*/  @!P0 SYNCS.PHASECHK.TRANS64 P0, [R0+URZ], R3 ;  /* 0x00000003000085a7 */ /* 0x000ea400080010ff */
[----:B--2---:R-:W-:Y:S05]  /*8b30*/  @!P0 BRA `(.L_x_134) ;  /* 0xfffffffc00f08947 */ /* 0x004fea000383ffff */
[----:B------:R-:W-:Y:S05]  /*8b40*/  BRA `(.L_x_135) ;  /* 0xffffff9c00187947 */ /* 0x000fea000383ffff */
.L_x_45:
[----:B--2---:R-:W-:-:S07]  /*8b50*/  MOV R0, UR5 ;  /* 0x0000000500007c02 */ /* 0x004fce0008000f00 */
.L_x_136:
[----:B-1----:R1:W2:Y:S02]  /*8b60*/  SYNCS.PHASECHK.TRANS64.TRYWAIT P0, [R0+URZ], R3 ;  /* 0x00000003000075a7 */ /* 0x0022a400080011ff */
[----:B--2---:R-:W-:Y:S05]  /*8b70*/  @!P0 NANOSLEEP.SYNCS 0x989680 ;  /* 0x009896800000895d */ /* 0x004fea0003900000 */
[----:B------:R-:W2:Y:S02]  /*8b80*/  @!P0 SYNCS.PHASECHK.TRANS64 P0, [R0+URZ], R3 ;  /* 0x00000003000085a7 */ /* 0x000ea400080010ff */
[----:B--2---:R-:W-:Y:S05]  /*8b90*/  @!P0 BRA `(.L_x_136) ;  /* 0xfffffffc00f08947 */ /* 0x004fea000383ffff */
[----:B------:R-:W-:Y:S05]  /*8ba0*/  BRA `(.L_x_137) ;  /* 0xffffff9c00247947 */ /* 0x000fea000383ffff */
.L_x_46:
[----:B--2---:R-:W-:-:S07]  /*8bb0*/  MOV R0, UR5 ;  /* 0x0000000500007c02 */ /* 0x004fce0008000f00 */
.L_x_138:
[----:B-1----:R1:W2:Y:S02]  /*8bc0*/  SYNCS.PHASECHK.TRANS64.TRYWAIT P0, [R0+URZ], R3 ;  /* 0x00000003000075a7 */ /* 0x0022a400080011ff */
[----:B--2---:R-:W-:Y:S05]  /*8bd0*/  @!P0 NANOSLEEP.SYNCS 0x989680 ;  /* 0x009896800000895d */ /* 0x004fea0003900000 */
[----:B------:R-:W2:Y:S02]  /*8be0*/  @!P0 SYNCS.PHASECHK.TRANS64 P0, [R0+URZ], R3 ;  /* 0x00000003000085a7 */ /* 0x000ea400080010ff */
[----:B--2---:R-:W-:Y:S05]  /*8bf0*/  @!P0 BRA `(.L_x_138) ;  /* 0xfffffffc00f08947 */ /* 0x004fea000383ffff */
[----:B------:R-:W-:Y:S05]  /*8c00*/  BRA `(.L_x_139) ;  /* 0xffffff9c00307947 */ /* 0x000fea000383ffff */
.L_x_47:
[----:B--2---:R-:W-:-:S07]  /*8c10*/  MOV R0, UR5 ;  /* 0x0000000500007c02 */ /* 0x004fce0008000f00 */
.L_x_140:
[----:B-1----:R1:W2:Y:S02]  /*8c20*/  SYNCS.PHASECHK.TRANS64.TRYWAIT P0, [R0+URZ], R3 ;  /* 0x00000003000075a7 */ /* 0x0022a400080011ff */
[----:B--2---:R-:W-:Y:S05]  /*8c30*/  @!P0 NANOSLEEP.SYNCS 0x989680 ;  /* 0x009896800000895d */ /* 0x004fea0003900000 */
[----:B------:R-:W2:Y:S02]  /*8c40*/  @!P0 SYNCS.PHASECHK.TRANS64 P0, [R0+URZ], R3 ;  /* 0x00000003000085a7 */ /* 0x000ea400080010ff */
[----:B--2---:R-:W-:Y:S05]  /*8c50*/  @!P0 BRA `(.L_x_140) ;  /* 0xfffffffc00f08947 */ /* 0x004fea000383ffff */
[----:B------:R-:W-:Y:S05]  /*8c60*/  BRA `(.L_x_141) ;  /* 0xffffff9c003c7947 */ /* 0x000fea000383ffff */
.L_x_50:
[----:B-1----:R1:W2:Y:S02]  /*8c70*/  SYNCS.PHASECHK.TRANS64.TRYWAIT P0, [R0+URZ+0x150], R5 ;  /* 0x00015005000075a7 */ /* 0x0022a400080011ff */
[----:B--2---:R-:W-:Y:S05]  /*8c80*/  @!P0 NANOSLEEP.SYNCS 0x989680 ;  /* 0x009896800000895d */ /* 0x004fea0003900000 */
[----:B------:R-:W2:Y:S02]  /*8c90*/  @!P0 SYNCS.PHASECHK.TRANS64 P0, [R0+URZ+0x150], R5 ;  /* 0x00015005000085a7 */ /* 0x000ea400080010ff */
[----:B--2---:R-:W-:Y:S05]  /*8ca0*/  @!P0 BRA `(.L_x_50) ;  /* 0xfffffffc00f08947 */ /* 0x004fea000383ffff */
[----:B------:R-:W-:Y:S05]  /*8cb0*/  BRA `(.L_x_142) ;  /* 0xffffff9c00987947 */ /* 0x000fea000383ffff */
.L_x_51:
[----:B------:R-:W-:-:S07]  /*8cc0*/  MOV R0, UR5 ;  /* 0x0000000500007c02 */ /* 0x000fce0008000f00 */
.L_x_143:
[----:B-1----:R1:W2:Y:S02]  /*8cd0*/  SYNCS.PHASECHK.TRANS64.TRYWAIT P0, [R0+URZ+0x100], R5 ;  /* 0x00010005000075a7 */ /* 0x0022a400080011ff */
[----:B--2---:R-:W-:Y:S05]  /*8ce0*/  @!P0 NANOSLEEP.SYNCS 0x989680 ;  /* 0x009896800000895d */ /* 0x004fea0003900000 */
[----:B------:R-:W2:Y:S02]  /*8cf0*/  @!P0 SYNCS.PHASECHK.TRANS64 P0, [R0+URZ+0x100], R5 ;  /* 0x00010005000085a7 */ /* 0x000ea400080010ff */
[----:B--2---:R-:W-:Y:S05]  /*8d00*/  @!P0 BRA `(.L_x_143) ;  /* 0xfffffffc00f08947 */ /* 0x004fea000383ffff */
[----:B------:R-:W-:Y:S05]  /*8d10*/  BRA `(.L_x_144) ;  /* 0xffffff9c00a87947 */ /* 0x000fea000383ffff */
.L_x_52:
[----:B-1----:R1:W2:Y:S02]  /*8d20*/  SYNCS.PHASECHK.TRANS64.TRYWAIT P1, [R0+URZ+0xf0], R5 ;  /* 0x0000f005000075a7 */ /* 0x0022a400080211ff */
[----:B--2---:R-:W-:Y:S05]  /*8d30*/  @!P1 NANOSLEEP.SYNCS 0x989680 ;  /* 0x009896800000995d */ /* 0x004fea0003900000 */
[----:B------:R-:W2:Y:S02]  /*8d40*/  @!P1 SYNCS.PHASECHK.TRANS64 P1, [R0+URZ+0xf0], R5 ;  /* 0x0000f005000095a7 */ /* 0x000ea400080210ff */
[----:B--2---:R-:W-:Y:S05]  /*8d50*/  @!P1 BRA `(.L_x_52) ;  /* 0xfffffffc00f09947 */ /* 0x004fea000383ffff */
[----:B------:R-:W-:Y:S05]  /*8d60*/  BRA `(.L_x_145) ;  /* 0xffffff9c00d87947 */ /* 0x000fea000383ffff */
.L_x_55:
[----:B------:R-:W-:-:S07]  /*8d70*/  MOV R0, UR5 ;  /* 0x0000000500007c02 */ /* 0x000fce0008000f00 */
.L_x_146:
[----:B-1----:R1:W2:Y:S02]  /*8d80*/  SYNCS.PHASECHK.TRANS64.TRYWAIT P0, [R0+URZ+0x100], R3 ;  /* 0x00010003000075a7 */ /* 0x0022a400080011ff */
[----:B--2---:R-:W-:Y:S05]  /*8d90*/  @!P0 NANOSLEEP.SYNCS 0x989680 ;  /* 0x009896800000895d */ /* 0x004fea0003900000 */
[----:B------:R-:W2:Y:S02]  /*8da0*/  @!P0 SYNCS.PHASECHK.TRANS64 P0, [R0+URZ+0x100], R3 ;  /* 0x00010003000085a7 */ /* 0x000ea400080010ff */
[----:B--2---:R-:W-:Y:S05]  /*8db0*/  @!P0 BRA `(.L_x_146) ;  /* 0xfffffffc00f08947 */ /* 0x004fea000383ffff */
[----:B------:R-:W-:Y:S05]  /*8dc0*/  BRA `(.L_x_54) ;  /* 0xffffffa0002c7947 */ /* 0x000fea000383ffff */
.L_x_62:
[----:B-1----:R1:W2:Y:S02]  /*8dd0*/  SYNCS.PHASECHK.TRANS64.TRYWAIT P1, [R0+URZ+0xf0], R5 ;  /* 0x0000f005000075a7 */ /* 0x0022a400080211ff */
[----:B--2---:R-:W-:Y:S05]  /*8de0*/  @!P1 NANOSLEEP.SYNCS 0x989680 ;  /* 0x009896800000995d */ /* 0x004fea0003900000 */
[----:B------:R-:W2:Y:S02]  /*8df0*/  @!P1 SYNCS.PHASECHK.TRANS64 P1, [R0+URZ+0xf0], R5 ;  /* 0x0000f005000095a7 */ /* 0x000ea400080210ff */
[----:B--2---:R-:W-:Y:S05]  /*8e00*/  @!P1 BRA `(.L_x_62) ;  /* 0xfffffffc00f09947 */ /* 0x004fea000383ffff */
[----:B------:R-:W-:Y:S05]  /*8e10*/  BRA `(.L_x_147) ;  /* 0xffffffa4008c7947 */ /* 0x000fea000383ffff */
.L_x_63:
[----:B------:R-:W-:-:S07]  /*8e20*/  MOV R3, UR8 ;  /* 0x0000000800037c02 */ /* 0x000fce0008000f00 */
.L_x_148:
[----:B-1----:R1:W2:Y:S02]  /*8e30*/  SYNCS.PHASECHK.TRANS64.TRYWAIT P0, [R3+URZ+0x130], R0 ;  /* 0x00013000030075a7 */ /* 0x0022a400080011ff */
[----:B--2---:R-:W-:Y:S05]  /*8e40*/  @!P0 NANOSLEEP.SYNCS 0x989680 ;  /* 0x009896800000895d */ /* 0x004fea0003900000 */
[----:B------:R-:W2:Y:S02]  /*8e50*/  @!P0 SYNCS.PHASECHK.TRANS64 P0, [R3+URZ+0x130], R0 ;  /* 0x00013000030085a7 */ /* 0x000ea400080010ff */
[----:B--2---:R-:W-:Y:S05]  /*8e60*/  @!P0 BRA `(.L_x_148) ;  /* 0xfffffffc00f08947 */ /* 0x004fea000383ffff */
[----:B------:R-:W-:Y:S05]  /*8e70*/  BRA `(.L_x_149) ;  /* 0xffffffa400c47947 */ /* 0x000fea000383ffff */
.L_x_66:
[----:B------:R-:W-:Y:S07]  /*8e80*/  MOV R0, UR7 ;  /* 0x0000000700007c02 */ /* 0x000fee0008000f00 */
.L_x_150:
[----:B-1----:R1:W2:Y:S02]  /*8e90*/  SYNCS.PHASECHK.TRANS64.TRYWAIT P0, [R0+URZ], R3 ;  /* 0x00000003000075a7 */ /* 0x0022a400080011ff */
[----:B--2---:R-:W-:Y:S05]  /*8ea0*/  @!P0 NANOSLEEP.SYNCS 0x989680 ;  /* 0x009896800000895d */ /* 0x004fea0003900000 */
[----:B------:R-:W2:Y:S02]  /*8eb0*/  @!P0 SYNCS.PHASECHK.TRANS64 P0, [R0+URZ], R3 ;  /* 0x00000003000085a7 */ /* 0x000ea400080010ff */
[----:B--2---:R-:W-:Y:S05]  /*8ec0*/  @!P0 BRA `(.L_x_150) ;  /* 0xfffffffc00f08947 */ /* 0x004fea000383ffff */
[----:B------:R-:W-:Y:S05]  /*8ed0*/  BRA `(.L_x_65) ;  /* 0xffffffa400e07947 */ /* 0x000fea000383ffff */
.L_x_69:
[----:B------:R-:W-:-:S07]  /*8ee0*/  MOV R0, UR5 ;  /* 0x0000000500007c02 */ /* 0x000fce0008000f00 */
.L_x_151:
[----:B--2---:R2:W3:Y:S02]  /*8ef0*/  SYNCS.PHASECHK.TRANS64.TRYWAIT P0, [R0+URZ], R3 ;  /* 0x00000003000075a7 */ /* 0x0044e400080011ff */
[----:B---3--:R-:W-:Y:S05]  /*8f00*/  @!P0 NANOSLEEP.SYNCS 0x989680 ;  /* 0x009896800000895d */ /* 0x008fea0003900000 */
[----:B------:R-:W3:Y:S02]  /*8f10*/  @!P0 SYNCS.PHASECHK.TRANS64 P0, [R0+URZ], R3 ;  /* 0x00000003000085a7 */ /* 0x000ee400080010ff */
[----:B---3--:R-:W-:Y:S05]  /*8f20*/  @!P0 BRA `(.L_x_151) ;  /* 0xfffffffc00f08947 */ /* 0x008fea000383ffff */
[----:B------:R-:W-:Y:S05]  /*8f30*/  BRA `(.L_x_152) ;  /* 0xffffffa800947947 */ /* 0x000fea000383ffff */
.L_x_70:
[----:B------:R-:W-:-:S07]  /*8f40*/  MOV R0, UR5 ;  /* 0x0000000500007c02 */ /* 0x000fce0008000f00 */
.L_x_153:
[----:B-1----:R1:W2:Y:S02]  /*8f50*/  SYNCS.PHASECHK.TRANS64.TRYWAIT P0, [R0+URZ], R3 ;  /* 0x00000003000075a7 */ /* 0x0022a400080011ff */
[----:B--2---:R-:W-:Y:S05]  /*8f60*/  @!P0 NANOSLEEP.SYNCS 0x989680 ;  /* 0x009896800000895d */ /* 0x004fea0003900000 */
[----:B------:R-:W2:Y:S02]  /*8f70*/  @!P0 SYNCS.PHASECHK.TRANS64 P0, [R0+URZ], R3 ;  /* 0x00000003000085a7 */ /* 0x000ea400080010ff */
[----:B--2---:R-:W-:Y:S05]  /*8f80*/  @!P0 BRA `(.L_x_153) ;  /* 0xfffffffc00f08947 */ /* 0x004fea000383ffff */
[----:B------:R-:W-:Y:S05]  /*8f90*/  BRA `(.L_x_154) ;  /* 0xffffffa800a07947 */ /* 0x000fea000383ffff */
.L_x_71:
[----:B------:R-:W-:-:S07]  /*8fa0*/  MOV R0, UR5 ;  /* 0x0000000500007c02 */ /* 0x000fce0008000f00 */
.L_x_155:
[----:B-1----:R1:W2:Y:S02]  /*8fb0*/  SYNCS.PHASECHK.TRANS64.TRYWAIT P0, [R0+URZ], R3 ;  /* 0x00000003000075a7 */ /* 0x0022a400080011ff */
[----:B--2---:R-:W-:Y:S05]  /*8fc0*/  @!P0 NANOSLEEP.SYNCS 0x989680 ;  /* 0x009896800000895d */ /* 0x004fea0003900000 */
[----:B------:R-:W2:Y:S02]  /*8fd0*/  @!P0 SYNCS.PHASECHK.TRANS64 P0, [R0+URZ], R3 ;  /* 0x00000003000085a7 */ /* 0x000ea400080010ff */
[----:B--2---:R-:W-:Y:S05]  /*8fe0*/  @!P0 BRA `(.L_x_155) ;  /* 0xfffffffc00f08947 */ /* 0x004fea000383ffff */
[----:B------:R-:W-:Y:S05]  /*8ff0*/  BRA `(.L_x_156) ;  /* 0xffffffa800ac7947 */ /* 0x000fea000383ffff */
.L_x_72:
[----:B------:R-:W-:-:S07]  /*9000*/  MOV R0, UR7 ;  /* 0x0000000700007c02 */ /* 0x000fce0008000f00 */
.L_x_157:
[----:B-1----:R1:W2:Y:S02]  /*9010*/  SYNCS.PHASECHK.TRANS64.TRYWAIT P0, [R0+URZ], R3 ;  /* 0x00000003000075a7 */ /* 0x0022a400080011ff */
[----:B--2---:R-:W-:Y:S05]  /*9020*/  @!P0 NANOSLEEP.SYNCS 0x989680 ;  /* 0x009896800000895d */ /* 0x004fea0003900000 */
[----:B------:R-:W2:Y:S02]  /*9030*/  @!P0 SYNCS.PHASECHK.TRANS64 P0, [R0+URZ], R3 ;  /* 0x00000003000085a7 */ /* 0x000ea400080010ff */
[----:B--2---:R-:W-:Y:S05]  /*9040*/  @!P0 BRA `(.L_x_157) ;  /* 0xfffffffc00f08947 */ /* 0x004fea000383ffff */
[----:B------:R-:W-:Y:S05]  /*9050*/  BRA `(.L_x_158) ;  /* 0xffffffa800b87947 */ /* 0x000fea000383ffff */
.L_x_77:
[----:B--2---:R2:W3:Y:S02]  /*9060*/  SYNCS.PHASECHK.TRANS64.TRYWAIT P0, [R0+URZ+0xf0], R3 ;  /* 0x0000f003000075a7 */ /* 0x0044e400080011ff */
[----:B---3--:R-:W-:Y:S05]  /*9070*/  @!P0 NANOSLEEP.SYNCS 0x989680 ;  /* 0x009896800000895d */ /* 0x008fea0003900000 */
[----:B------:R-:W3:Y:S02]  /*9080*/  @!P0 SYNCS.PHASECHK.TRANS64 P0, [R0+URZ+0xf0], R3 ;  /* 0x0000f003000085a7 */ /* 0x000ee400080010ff */
[----:B---3--:R-:W-:Y:S05]  /*9090*/  @!P0 BRA `(.L_x_77) ;  /* 0xfffffffc00f08947 */ /* 0x008fea000383ffff */
[----:B------:R-:W-:Y:S05]  /*90a0*/  BRA `(.L_x_159) ;  /* 0xffffffac00bc7947 */ /* 0x000fea000383ffff */
.L_x_80:
[----:B------:R-:W-:Y:S07]  /*90b0*/  MOV R0, UR7 ;  /* 0x0000000700007c02 */ /* 0x000fee0008000f00 */
.L_x_160:
[----:B--2---:R2:W3:Y:S02]  /*90c0*/  SYNCS.PHASECHK.TRANS64.TRYWAIT P0, [R0+URZ+0xe8], R3 ;  /* 0x0000e803000075a7 */ /* 0x0044e400080011ff */
[----:B---3--:R-:W-:Y:S05]  /*90d0*/  @!P0 NANOSLEEP.SYNCS 0x989680 ;  /* 0x009896800000895d */ /* 0x008fea0003900000 */
[----:B------:R-:W3:Y:S02]  /*90e0*/  @!P0 SYNCS.PHASECHK.TRANS64 P0, [R0+URZ+0xe8], R3 ;  /* 0x0000e803000085a7 */ /* 0x000ee400080010ff */
[----:B---3--:R-:W-:Y:S05]  /*90f0*/  @!P0 BRA `(.L_x_160) ;  /* 0xfffffffc00f08947 */ /* 0x008fea000383ffff */
[----:B------:R-:W-:Y:S05]  /*9100*/  BRA `(.L_x_79) ;  /* 0xffffffb0009c7947 */ /* 0x000fea000383ffff */
.L_x_83:
[----:B--2---:R-:W-:Y:S07]  /*9110*/  MOV R3, UR7 ;  /* 0x0000000700037c02 */ /* 0x004fee0008000f00 */
.L_x_161:
[----:B-1----:R1:W2:Y:S02]  /*9120*/  SYNCS.PHASECHK.TRANS64.TRYWAIT P0, [R3+URZ+0xd0], R12 ;  /* 0x0000d00c030075a7 */ /* 0x0022a400080011ff */
[----:B--2---:R-:W-:Y:S05]  /*9130*/  @!P0 NANOSLEEP.SYNCS 0x989680 ;  /* 0x009896800000895d */ /* 0x004fea0003900000 */
[----:B------:R-:W2:Y:S02]  /*9140*/  @!P0 SYNCS.PHASECHK.TRANS64 P0, [R3+URZ+0xd0], R12 ;  /* 0x0000d00c030085a7 */ /* 0x000ea400080010ff */
[----:B--2---:R-:W-:Y:S05]  /*9150*/  @!P0 BRA `(.L_x_161) ;  /* 0xfffffffc00f08947 */ /* 0x004fea000383ffff */
[----:B------:R-:W-:Y:S05]  /*9160*/  BRA `(.L_x_162) ;  /* 0xffffffb400147947 */ /* 0x000fea000383ffff */
.L_x_84:
[----:B------:R-:W-:Y:S07]  /*9170*/  MOV R3, UR7 ;  /* 0x0000000700037c02 */ /* 0x000fee0008000f00 */
.L_x_163:
[----:B-1----:R1:W2:Y:S02]  /*9180*/  SYNCS.PHASECHK.TRANS64.TRYWAIT P0, [R3+URZ+0xd8], R12 ;  /* 0x0000d80c030075a7 */ /* 0x0022a400080011ff */
[----:B--2---:R-:W-:Y:S05]  /*9190*/  @!P0 NANOSLEEP.SYNCS 0x989680 ;  /* 0x009896800000895d */ /* 0x004fea0003900000 */
[----:B------:R-:W2:Y:S02]  /*91a0*/  @!P0 SYNCS.PHASECHK.TRANS64 P0, [R3+URZ+0xd8], R12 ;  /* 0x0000d80c030085a7 */ /* 0x000ea400080010ff */
[----:B--2---:R-:W-:Y:S05]  /*91b0*/  @!P0 BRA `(.L_x_163) ;  /* 0xfffffffc00f08947 */ /* 0x004fea000383ffff */
[----:B------:R-:W-:Y:S05]  /*91c0*/  BRA `(.L_x_164) ;  /* 0xffffffb400947947 */ /* 0x000fea000383ffff */
.L_x_86:
[----:B------:R-:W-:-:S07]  /*91d0*/  MOV R0, UR7 ;  /* 0x0000000700007c02 */ /* 0x000fce0008000f00 */
.L_x_165:
[----:B-1----:R1:W3:Y:S02]  /*91e0*/  SYNCS.PHASECHK.TRANS64.TRYWAIT P0, [R0+URZ+0xd0], R3 ;  /* 0x0000d003000075a7 */ /* 0x0022e400080011ff */
[----:B---3--:R-:W-:Y:S05]  /*91f0*/  @!P0 NANOSLEEP.SYNCS 0x989680 ;  /* 0x009896800000895d */ /* 0x008fea0003900000 */
[----:B------:R-:W3:Y:S02]  /*9200*/  @!P0 SYNCS.PHASECHK.TRANS64 P0, [R0+URZ+0xd0], R3 ;  /* 0x0000d003000085a7 */ /* 0x000ee400080010ff */
[----:B---3--:R-:W-:Y:S05]  /*9210*/  @!P0 BRA `(.L_x_165) ;  /* 0xfffffffc00f08947 */ /* 0x008fea000383ffff */
[----:B------:R-:W-:Y:S05]  /*9220*/  BRA `(.L_x_166) ;  /* 0xffffffb800047947 */ /* 0x000fea000383ffff */
.L_x_88:
[----:B--2---:R2:W4:Y:S02]  /*9230*/  SYNCS.PHASECHK.TRANS64.TRYWAIT P0, [R0+URZ+0xf0], R3 ;  /* 0x0000f003000075a7 */ /* 0x00452400080011ff */
[----:B----4-:R-:W-:Y:S05]  /*9240*/  @!P0 NANOSLEEP.SYNCS 0x989680 ;  /* 0x009896800000895d */ /* 0x010fea0003900000 */
[----:B------:R-:W4:Y:S02]  /*9250*/  @!P0 SYNCS.PHASECHK.TRANS64 P0, [R0+URZ+0xf0], R3 ;  /* 0x0000f003000085a7 */ /* 0x000f2400080010ff */
[----:B----4-:R-:W-:Y:S05]  /*9260*/  @!P0 BRA `(.L_x_88) ;  /* 0xfffffffc00f08947 */ /* 0x010fea000383ffff */
[----:B------:R-:W-:Y:S05]  /*9270*/  BRA `(.L_x_167) ;  /* 0xffffffb800d07947 */ /* 0x000fea000383ffff */
.L_x_100:
[----:B-1----:R1:W2:Y:S02]  /*9280*/  SYNCS.PHASECHK.TRANS64.TRYWAIT P1, [R0+URZ+0xc0], R3 ;  /* 0x0000c003000075a7 */ /* 0x0022a400080211ff */
[----:B--2---:R-:W-:Y:S05]  /*9290*/  @!P1 NANOSLEEP.SYNCS 0x989680 ;  /* 0x009896800000995d */ /* 0x004fea0003900000 */
[----:B------:R-:W2:Y:S02]  /*92a0*/  @!P1 SYNCS.PHASECHK.TRANS64 P1, [R0+URZ+0xc0], R3 ;  /* 0x0000c003000095a7 */ /* 0x000ea400080210ff */
[----:B--2---:R-:W-:Y:S05]  /*92b0*/  @!P1 BRA `(.L_x_100) ;  /* 0xfffffffc00f09947 */ /* 0x004fea000383ffff */
[----:B------:R-:W-:Y:S05]  /*92c0*/  BRA `(.L_x_99) ;  /* 0xffffffc8000c7947 */ /* 0x000fea000383ffff */
.L_x_102:
[----:B-1----:R1:W4:Y:S02]  /*92d0*/  SYNCS.PHASECHK.TRANS64.TRYWAIT P0, [R211+URZ+0x110], R2 ;  /* 0x00011002d30075a7 */ /* 0x00232400080011ff */
[----:B----4-:R-:W-:Y:S05]  /*92e0*/  @!P0 NANOSLEEP.SYNCS 0x989680 ;  /* 0x009896800000895d */ /* 0x010fea0003900000 */
[----:B------:R-:W4:Y:S02]  /*92f0*/  @!P0 SYNCS.PHASECHK.TRANS64 P0, [R211+URZ+0x110], R2 ;  /* 0x00011002d30085a7 */ /* 0x000f2400080010ff */
[----:B----4-:R-:W-:Y:S05]  /*9300*/  @!P0 BRA `(.L_x_102) ;  /* 0xfffffffc00f08947 */ /* 0x010fea000383ffff */
[----:B------:R-:W-:Y:S05]  /*9310*/  BRA `(.L_x_101) ;  /* 0xffffffc800687947 */ /* 0x000fea000383ffff */
.L_x_111:
[----:B--2---:R2:W3:Y:S02]  /*9320*/  SYNCS.PHASECHK.TRANS64.TRYWAIT P0, [R214+URZ+0xc0], R3 ;  /* 0x0000c003d60075a7 */ /* 0x0044e400080011ff */
[----:B---3--:R-:W-:Y:S05]  /*9330*/  @!P0 NANOSLEEP.SYNCS 0x989680 ;  /* 0x009896800000895d */ /* 0x008fea0003900000 */
[----:B------:R-:W3:Y:S02]  /*9340*/  @!P0 SYNCS.PHASECHK.TRANS64 P0, [R214+URZ+0xc0], R3 ;  /* 0x0000c003d60085a7 */ /* 0x000ee400080010ff */
[----:B---3--:R-:W-:Y:S05]  /*9350*/  @!P0 BRA `(.L_x_111) ;  /* 0xfffffffc00f08947 */ /* 0x008fea000383ffff */
[----:B------:R-:W-:Y:S05]  /*9360*/  BRA `(.L_x_110) ;  /* 0xffffffdc00747947 */ /* 0x000fea000383ffff */
        .weak           $__internal_0_$__cuda_sm10x_tcgen05_guardrail_trap_col_being_dealloced_not_returned_by_alloc
        .type           $__internal_0_$__cuda_sm10x_tcgen05_guardrail_trap_col_being_dealloced_not_returned_by_alloc,@function
        .size           $__internal_0_$__cuda_sm10x_tcgen05_guardrail_trap_col_being_dealloced_not_returned_by_alloc,($__internal_1_$__cuda_sm10x_tcgen05_guardrail_trap_phase_invalid_during_alloc - $__internal_0_$__cuda_sm10x_tcgen05_guardrail_trap_col_being_dealloced_not_returned_by_alloc)
$__internal_0_$__cuda_sm10x_tcgen05_guardrail_trap_col_being_dealloced_not_returned_by_alloc:
[----:B------:R-:W-:Y:S05]  /*9370*/  BPT.TRAP 0x1 ;  /* 0x000000040000795c */ /* 0x000fea0000300000 */
[----:B------:R-:W-:-:S04]  /*9380*/  HFMA2 R3, -RZ, RZ, 0, 0 ;  /* 0x00000000ff037431 */ /* 0x000fc800000001ff */
[----:B------:R-:W-:Y:S05]  /*9390*/  RET.REL.NODEC R2 `(_ZN7cutlass13device_kernelINS_4gemm6kernel13GemmUniversalIN4cute5tupleIJiiiiEEENS1_10collective13CollectiveMmaINS1_35MainloopSm100TmaUmmaWarpSpecializedILi12ELi2ELi4ENS5_IJNS4_1CILi1EEESB_SB_EEEEENS5_IJNSA_ILi128EEESE_NSA_ILi64EEEEEENS_12float_e4m3_tENS5_IJlSB_lEEESH_SI_NS4_8TiledMMAINS4_8MMA_AtomIJNS4_10MMA_TraitsINS4_19SM100_MMA_F8F6F4_SSEJSH_SH_fSE_SE_NS4_17integral_constantINS4_4UMMA5MajorELSP_0EEESQ_NSN_INSO_7ScaleInELSR_0EEESS_EEEEEENS4_6LayoutISC_NS5_IJNSA_ILi0EEESW_SW_EEEEENS5_IJNS4_10UnderscoreESZ_SZ_EEEEENS4_13SM90_TMA_LOADENS4_14ComposedLayoutINS4_7SwizzleILi2ELi4ELi3EEENS4_18smem_ptr_flag_bitsILi8EEENSV_INS5_IJNSA_ILi8EEESF_EEENS5_IJSF_SB_EEEEEEEvNS4_8identityES12_S1C_vS1D_EENS_8epilogue10collective18CollectiveEpilogueINS1F_23Sm100TmaWarpSpecializedILi2ELi2ELi64ELb0ELb0EEEJSG_NS5_IJNSV_ISE_SB_EENSV_ISF_SB_EEEEESH_SI_SH_SI_NS1F_6fusion15FusionCallbacksIS1J_NS1N_13LinCombEltActINS1F_6thread4ReLuESH_fSH_fLNS_15FloatRoundStyleE2EEESG_S1M_JEEENS4_5SM1004TMEM4LOAD26SM100_TMEM_LOAD_32dp32b64xES12_S1C_NS4_39AutoVectorizingCopyWithAssumedAlignmentILi128EEENS4_14SM90_TMA_STOREES1C_S20_S20_EEEvvEEEEvNT_6ParamsE) ;  /* 0xffffff6c02187950 */ /* 0x000fea0003c3ffff */
        .weak           $__internal_1_$__cuda_sm10x_tcgen05_guardrail_trap_phase_invalid_during_alloc
        .type           $__internal_1_$__cuda_sm10x_tcgen05_guardrail_trap_phase_invalid_during_alloc,@function
        .size           $__internal_1_$__cuda_sm10x_tcgen05_guardrail_trap_phase_invalid_during_alloc,($__internal_2_$__cuda_sm10x_tcgen05_guardrail_trap_unallocated_columns_being_dealloced - $__internal_1_$__cuda_sm10x_tcgen05_guardrail_trap_phase_invalid_during_alloc)
$__internal_1_$__cuda_sm10x_tcgen05_guardrail_trap_phase_invalid_during_alloc:
[----:B------:R-:W-:Y:S05]  /*93a0*/  BPT.TRAP 0x1 ;  /* 0x000000040000795c */ /* 0x000fea0000300000 */
[----:B------:R-:W-:-:S04]  /*93b0*/  MOV R3, 0x0 ;  /* 0x0000000000037802 */ /* 0x000fc80000000f00 */
[----:B------:R-:W-:Y:S05]  /*93c0*/  RET.REL.NODEC R2 `(_ZN7cutlass13device_kernelINS_4gemm6kernel13GemmUniversalIN4cute5tupleIJiiiiEEENS1_10collective13CollectiveMmaINS1_35MainloopSm100TmaUmmaWarpSpecializedILi12ELi2ELi4ENS5_IJNS4_1CILi1EEESB_SB_EEEEENS5_IJNSA_ILi128EEESE_NSA_ILi64EEEEEENS_12float_e4m3_tENS5_IJlSB_lEEESH_SI_NS4_8TiledMMAINS4_8MMA_AtomIJNS4_10MMA_TraitsINS4_19SM100_MMA_F8F6F4_SSEJSH_SH_fSE_SE_NS4_17integral_constantINS4_4UMMA5MajorELSP_0EEESQ_NSN_INSO_7ScaleInELSR_0EEESS_EEEEEENS4_6LayoutISC_NS5_IJNSA_ILi0EEESW_SW_EEEEENS5_IJNS4_10UnderscoreESZ_SZ_EEEEENS4_13SM90_TMA_LOADENS4_14ComposedLayoutINS4_7SwizzleILi2ELi4ELi3EEENS4_18smem_ptr_flag_bitsILi8EEENSV_INS5_IJNSA_ILi8EEESF_EEENS5_IJSF_SB_EEEEEEEvNS4_8identityES12_S1C_vS1D_EENS_8epilogue10collective18CollectiveEpilogueINS1F_23Sm100TmaWarpSpecializedILi2ELi2ELi64ELb0ELb0EEEJSG_NS5_IJNSV_ISE_SB_EENSV_ISF_SB_EEEEESH_SI_SH_SI_NS1F_6fusion15FusionCallbacksIS1J_NS1N_13LinCombEltActINS1F_6thread4ReLuESH_fSH_fLNS_15FloatRoundStyleE2EEESG_S1M_JEEENS4_5SM1004TMEM4LOAD26SM100_TMEM_LOAD_32dp32b64xES12_S1C_NS4_39AutoVectorizingCopyWithAssumedAlignmentILi128EEENS4_14SM90_TMA_STOREES1C_S20_S20_EEEvvEEEEvNT_6ParamsE) ;  /* 0xffffff6c020c7950 */ /* 0x000fea0003c3ffff */
        .weak           $__internal_2_$__cuda_sm10x_tcgen05_guardrail_trap_unallocated_columns_being_dealloced
        .type           $__internal_2_$__cuda_sm10x_tcgen05_guardrail_trap_unallocated_columns_being_dealloced,@function
        .size           $__internal_2_$__cuda_sm10x_tcgen05_guardrail_trap_unallocated_columns_being_dealloced,(.L_x_169 - $__internal_2_$__cuda_sm10x_tcgen05_guardrail_trap_unallocated_columns_being_dealloced)
$__internal_2_$__cuda_sm10x_tcgen05_guardrail_trap_unallocated_columns_being_dealloced:
[----:B------:R-:W-:Y:S05]  /*93d0*/  BPT.TRAP 0x1 ;  /* 0x000000040000795c */ /* 0x000fea0000300000 */
[----:B------:R-:W-:-:S04]  /*93e0*/  HFMA2 R3, -RZ, RZ, 0, 0 ;  /* 0x00000000ff037431 */ /* 0x000fc800000001ff */
[----:B------:R-:W-:Y:S05]  /*93f0*/  RET.REL.NODEC R2 `(_ZN7cutlass13device_kernelINS_4gemm6kernel13GemmUniversalIN4cute5tupleIJiiiiEEENS1_10collective13CollectiveMmaINS1_35MainloopSm100TmaUmmaWarpSpecializedILi12ELi2ELi4ENS5_IJNS4_1CILi1EEESB_SB_EEEEENS5_IJNSA_ILi128EEESE_NSA_ILi64EEEEEENS_12float_e4m3_tENS5_IJlSB_lEEESH_SI_NS4_8TiledMMAINS4_8MMA_AtomIJNS4_10MMA_TraitsINS4_19SM100_MMA_F8F6F4_SSEJSH_SH_fSE_SE_NS4_17integral_constantINS4_4UMMA5MajorELSP_0EEESQ_NSN_INSO_7ScaleInELSR_0EEESS_EEEEEENS4_6LayoutISC_NS5_IJNSA_ILi0EEESW_SW_EEEEENS5_IJNS4_10UnderscoreESZ_SZ_EEEEENS4_13SM90_TMA_LOADENS4_14ComposedLayoutINS4_7SwizzleILi2ELi4ELi3EEENS4_18smem_ptr_flag_bitsILi8EEENSV_INS5_IJNSA_ILi8EEESF_EEENS5_IJSF_SB_EEEEEEEvNS4_8identityES12_S1C_vS1D_EENS_8epilogue10collective18CollectiveEpilogueINS1F_23Sm100TmaWarpSpecializedILi2ELi2ELi64ELb0ELb0EEEJSG_NS5_IJNSV_ISE_SB_EENSV_ISF_SB_EEEEESH_SI_SH_SI_NS1F_6fusion15FusionCallbacksIS1J_NS1N_13LinCombEltActINS1F_6thread4ReLuESH_fSH_fLNS_15FloatRoundStyleE2EEESG_S1M_JEEENS4_5SM1004TMEM4LOAD26SM100_TMEM_LOAD_32dp32b64xES12_S1C_NS4_39AutoVectorizingCopyWithAssumedAlignmentILi128EEENS4_14SM90_TMA_STOREES1C_S20_S20_EEEvvEEEEvNT_6ParamsE) ;  /* 0xffffff6c02007950 */ /* 0x000fea0003c3ffff */
.L_x_168:
[----:B------:R-:W-:-:S00]  /*9400*/  BRA `(.L_x_168) ;  /* 0xfffffffc00fc7947 */ /* 0x000fc0000383ffff */
[----:B------:R-:W-:-:S00]  /*9410*/  NOP ;  /* 0x0000000000007918 */ /* 0x000fc00000000000 */
        /* <DEDUP_REMOVED lines=14> */
.L_x_169:


//--------------------- .nv.global.init           --------------------------
	.section	.nv.global.init,"aw",@progbits
.nv.global.init:
	.type		$str$27,@object
	.size		$str$27,($str$28 - $str$27)
$str$27:
        /*0000*/ 	.byte	0x28, 0x61, 0x64, 0x64, 0x72, 0x65, 0x73, 0x73, 0x20, 0x26, 0x20, 0x6d, 0x61, 0x73, 0x6b, 0x29
        /*0010*/ 	.byte	0x20, 0x3d, 0x3d, 0x20, 0x30, 0x00
	.type		$str$28,@object
	.size		$str$28,($str$26 - $str$28)
$str$28:
        /*0016*/ 	.byte	0x2f, 0x74, 0x6d, 0x70, 0x2f, 0x63, 0x75, 0x74, 0x6c, 0x61, 0x73, 0x73, 0x5f, 0x73, 0x77, 0x65
        /*0026*/ 	.byte	0x65, 0x70, 0x5f, 0x73, 0x72, 0x63, 0x2f, 0x69, 0x6e, 0x63, 0x6c, 0x75, 0x64, 0x65, 0x2f, 0x63
        /*0036*/ 	.byte	0x75, 0x74, 0x65, 0x2f, 0x70, 0x6f, 0x69, 0x6e, 0x74, 0x65, 0x72, 0x5f, 0x66, 0x6c, 0x61, 0x67
        /*0046*/ 	.byte	0x67, 0x65, 0x64, 0x2e, 0x68, 0x70, 0x70, 0x00
	.type		$str$26,@object
	.size		$str$26,($str$25 - $str$26)
$str$26:
        /*004e*/ 	.byte	0x2f, 0x74, 0x6d, 0x70, 0x2f, 0x63, 0x75, 0x74, 0x6c, 0x61, 0x73, 0x73, 0x5f, 0x73, 0x77, 0x65
        /*005e*/ 	.byte	0x65, 0x70, 0x5f, 0x73, 0x72, 0x63, 0x2f, 0x69, 0x6e, 0x63, 0x6c, 0x75, 0x64, 0x65, 0x2f, 0x63
        /*006e*/ 	.byte	0x75, 0x74, 0x65, 0x2f, 0x61, 0x74, 0x6f, 0x6d, 0x2f, 0x63, 0x6f, 0x70, 0x79, 0x5f, 0x74, 0x72
        /*007e*/ 	.byte	0x61, 0x69, 0x74, 0x73, 0x5f, 0x73, 0x6d, 0x31, 0x30, 0x30, 0x2e, 0x68, 0x70, 0x70, 0x00
	.type		$str$25,@object
	.size		$str$25,(__unnamed_1 - $str$25)
$str$25:
        /*008d*/ 	.byte	0x28, 0x28, 0x75, 0x69, 0x6e, 0x74, 0x33, 0x32, 0x5f, 0x74, 0x28, 0x74, 0x68, 0x72, 0x65, 0x61
        /*009d*/ 	.byte	0x64, 0x49, 0x64, 0x78, 0x2e, 0x78, 0x29, 0x20, 0x2f, 0x20, 0x33, 0x32, 0x29, 0x20, 0x25, 0x20
        /*00ad*/ 	.byte	0x34, 0x29, 0x20, 0x3d, 0x3d, 0x20, 0x28, 0x28, 0x28, 0x74, 0x6d, 0x65, 0x6d, 0x5f, 0x61, 0x64
        /*00bd*/ 	.byte	0x64, 0x72, 0x20, 0x3e, 0x3e, 0x20, 0x31, 0x36, 0x29, 0x20, 0x2f, 0x20, 0x33, 0x32, 0x29, 0x20
        /*00cd*/ 	.byte	0x25, 0x20, 0x34, 0x29, 0x00
	.type		__unnamed_1,@object
	.size		__unnamed_1,(__unnamed_2 - __unnamed_1)
__unnamed_1:
        /*00d2*/ 	.byte	0x61, 0x75, 0x74, 0x6f, 0x20, 0x63, 0x75, 0x74, 0x65, 0x3a, 0x3a, 0x61, 0x73, 0x5f, 0x70, 0x6f
        /* <DEDUP_REMOVED lines=24> */
        /*0262*/ 	.byte	0x43, 0x3c, 0x38, 0x31, 0x39, 0x32, 0x3e, 0x3e, 0x3e, 0x3e, 0x5d, 0x00
	.type		__unnamed_2,@object
	.size		__unnamed_2,(.L_2 - __unnamed_2)
__unnamed_2:
        /* <DEDUP_REMOVED lines=42> */
        /*050e*/ 	.byte	0x3e, 0x3e, 0x3e, 0x3e, 0x5d, 0x00
.L_2:


//--------------------- .nv.shared._ZN7cutlass13device_kernelINS_4gemm6kernel13GemmUniversalIN4cute5tupleIJiiiiEEENS1_10collective13CollectiveMmaINS1_35MainloopSm100TmaUmmaWarpSpecializedILi12ELi2ELi4ENS5_IJNS4_1CILi1EEESB_SB_EEEEENS5_IJNSA_ILi128EEESE_NSA_ILi64EEEEEENS_12float_e4m3_tENS5_IJlSB_lEEESH_SI_NS4_8TiledMMAINS4_8MMA_AtomIJNS4_10MMA_TraitsINS4_19SM100_MMA_F8F6F4_SSEJSH_SH_fSE_SE_NS4_17integral_constantINS4_4UMMA5MajorELSP_0EEESQ_NSN_INSO_7ScaleInELSR_0EEESS_EEEEEENS4_6LayoutISC_NS5_IJNSA_ILi0EEESW_SW_EEEEENS5_IJNS4_10UnderscoreESZ_SZ_EEEEENS4_13SM90_TMA_LOADENS4_14ComposedLayoutINS4_7SwizzleILi2ELi4ELi3EEENS4_18smem_ptr_flag_bitsILi8EEENSV_INS5_IJNSA_ILi8EEESF_EEENS5_IJSF_SB_EEEEEEEvNS4_8identityES12_S1C_vS1D_EENS_8epilogue10collective18CollectiveEpilogueINS1F_23Sm100TmaWarpSpecializedILi2ELi2ELi64ELb0ELb0EEEJSG_NS5_IJNSV_ISE_SB_EENSV_ISF_SB_EEEEESH_SI_SH_SI_NS1F_6fusion15FusionCallbacksIS1J_NS1N_13LinCombEltActINS1F_6thread4ReLuESH_fSH_fLNS_15FloatRoundStyleE2EEESG_S1M_JEEENS4_5SM1004TMEM4LOAD26SM100_TMEM_LOAD_32dp32b64xES12_S1C_NS4_39AutoVectorizingCopyWithAssumedAlignmentILi128EEENS4_14SM90_TMA_STOREES1C_S20_S20_EEEvvEEEEvNT_6ParamsE --------------------------
	.section	.nv.shared._ZN7cutlass13device_kernelINS_4gemm6kernel13GemmUniversalIN4cute5tupleIJiiiiEEENS1_10collective13CollectiveMmaINS1_35MainloopSm100TmaUmmaWarpSpecializedILi12ELi2ELi4ENS5_IJNS4_1CILi1EEESB_SB_EEEEENS5_IJNSA_ILi128EEESE_NSA_ILi64EEEEEENS_12float_e4m3_tENS5_IJlSB_lEEESH_SI_NS4_8TiledMMAINS4_8MMA_AtomIJNS4_10MMA_TraitsINS4_19SM100_MMA_F8F6F4_SSEJSH_SH_fSE_SE_NS4_17integral_constantINS4_4UMMA5MajorELSP_0EEESQ_NSN_INSO_7ScaleInELSR_0EEESS_EEEEEENS4_6LayoutISC_NS5_IJNSA_ILi0EEESW_SW_EEEEENS5_IJNS4_10UnderscoreESZ_SZ_EEEEENS4_13SM90_TMA_LOADENS4_14ComposedLayoutINS4_7SwizzleILi2ELi4ELi3EEENS4_18smem_ptr_flag_bitsILi8EEENSV_INS5_IJNSA_ILi8EEESF_EEENS5_IJSF_SB_EEEEEEEvNS4_8identityES12_S1C_vS1D_EENS_8epilogue10collective18CollectiveEpilogueINS1F_23Sm100TmaWarpSpecializedILi2ELi2ELi64ELb0ELb0EEEJSG_NS5_IJNSV_ISE_SB_EENSV_ISF_SB_EEEEESH_SI_SH_SI_NS1F_6fusion15FusionCallbacksIS1J_NS1N_13LinCombEltActINS1F_6thread4ReLuESH_fSH_fLNS_15FloatRoundStyleE2EEESG_S1M_JEEENS4_5SM1004TMEM4LOAD26SM100_TMEM_LOAD_32dp32b64xES12_S1C_NS4_39AutoVectorizingCopyWithAssumedAlignmentILi128EEENS4_14SM90_TMA_STOREES1C_S20_S20_EEEvvEEEEvNT_6ParamsE,"aw",@nobits
	.sectionflags	@""
	.align	16
	.zero		1024


//--------------------- .nv.shared.reserved.0     --------------------------
	.section	.nv.shared.reserved.0,"aw",@nobits
	.weak		__nv_reservedSMEM_offset_0_alias
	.size		__nv_reservedSMEM_offset_0_alias, 0, 64
	.other		__nv_reservedSMEM_offset_0_alias,@"STO_CUDA_RESERVED_SHARED STV_DEFAULT"
__nv_reservedSMEM_offset_0_alias:
	.zero		0
.nv.shared.reserved.0:
	.zero		64
	.weak		__nv_reservedSMEM_tcgen05_partition
	.type		__nv_reservedSMEM_tcgen05_partition,@object
	.size		__nv_reservedSMEM_tcgen05_partition,(.L_0 - __nv_reservedSMEM_tcgen05_partition)
__nv_reservedSMEM_tcgen05_partition:
	.zero		32
.L_0:


//--------------------- .nv.global                --------------------------
	.section	.nv.global,"aw",@nobits
.nv.global:
	.type		_ZN39_INTERNAL_fa5ff035_4_k_cu_f0541ec9_29284cute1_E,@object
	.size		_ZN39_INTERNAL_fa5ff035_4_k_cu_f0541ec9_29284cute1_E,(_ZN39_INTERNAL_fa5ff035_4_k_cu_f0541ec9_29284cuda3std3__45__cpo6cbeginE - _ZN39_INTERNAL_fa5ff035_4_k_cu_f0541ec9_29284cute1_E)
_ZN39_INTERNAL_fa5ff035_4_k_cu_f0541ec9_29284cute1_E:
	.zero		1
	.type		_ZN39_INTERNAL_fa5ff035_4_k_cu_f0541ec9_29284cuda3std3__45__cpo6cbeginE,@object
	.size		_ZN39_INTERNAL_fa5ff035_4_k_cu_f0541ec9_29284cuda3std3__45__cpo6cbeginE,(_ZN39_INTERNAL_fa5ff035_4_k_cu_f0541ec9_29284cuda3std3__48in_placeE - _ZN39_INTERNAL_fa5ff035_4_k_cu_f0541ec9_29284cuda3std3__45__cpo6cbeginE)
_ZN39_INTERNAL_fa5ff035_4_k_cu_f0541ec9_29284cuda3std3__45__cpo6cbeginE:
	.zero		1
	.type		_ZN39_INTERNAL_fa5ff035_4_k_cu_f0541ec9_29284cuda3std3__48in_placeE,@object
	.size		_ZN39_INTERNAL_fa5ff035_4_k_cu_f0541ec9_29284cuda3std3__48in_placeE,(_ZN39_INTERNAL_fa5ff035_4_k_cu_f0541ec9_29284cuda3std6ranges3__45__cpo9iter_moveE - _ZN39_INTERNAL_fa5ff035_4_k_cu_f0541ec9_29284cuda3std3__48in_placeE)
_ZN39_INTERNAL_fa5ff035_4_k_cu_f0541ec9_29284cuda3std3__48in_placeE:
	.zero		1
	.type		_ZN39_INTERNAL_fa5ff035_4_k_cu_f0541ec9_29284cuda3std6ranges3__45__cpo9iter_moveE,@object
	.size		_ZN39_INTERNAL_fa5ff035_4_k_cu_f0541ec9_29284cuda3std6ranges3__45__cpo9iter_moveE,(_ZN39_INTERNAL_fa5ff035_4_k_cu_f0541ec9_29284cuda3std3__45__cpo5beginE - _ZN39_INTERNAL_fa5ff035_4_k_cu_f0541ec9_29284cuda3std6ranges3__45__cpo9iter_moveE)
_ZN39_INTERNAL_fa5ff035_4_k_cu_f0541ec9_29284cuda3std6ranges3__45__cpo9iter_moveE:
	.zero		1
	.type		_ZN39_INTERNAL_fa5ff035_4_k_cu_f0541ec9_29284cuda3std3__45__cpo5beginE,@object
	.size		_ZN39_INTERNAL_fa5ff035_4_k_cu_f0541ec9_29284cuda3std3__45__cpo5beginE,(_ZN39_INTERNAL_fa5ff035_4_k_cu_f0541ec9_29284cuda3std3__441_GLOBAL__N__fa5ff035_4_k_cu_f0541ec9_29286ignoreE - _ZN39_INTERNAL_fa5ff035_4_k_cu_f0541ec9_29284cuda3std3__45__cpo5beginE)
_ZN39_INTERNAL_fa5ff035_4_k_cu_f0541ec9_29284cuda3std3__45__cpo5beginE:
	.zero		1
	.type		_ZN39_INTERNAL_fa5ff035_4_k_cu_f0541ec9_29284cuda3std3__441_GLOBAL__N__fa5ff035_4_k_cu_f0541ec9_29286ignoreE,@object
	.size		_ZN39_INTERNAL_fa5ff035_4_k_cu_f0541ec9_29284cuda3std3__441_GLOBAL__N__fa5ff035_4_k_cu_f0541ec9_29286ignoreE,(_ZN39_INTERNAL_fa5ff035_4_k_cu_f0541ec9_29284cute7productE - _ZN39_INTERNAL_fa5ff035_4_k_cu_f0541ec9_29284cuda3std3__441_GLOBAL__N__fa5ff035_4_k_cu_f0541ec9_29286ignoreE)
_ZN39_INTERNAL_fa5ff035_4_k_cu_f0541ec9_29284cuda3std3__441_GLOBAL__N__fa5ff035_4_k_cu_f0541ec9_29286ignoreE:
	.zero		1
	.type		_ZN39_INTERNAL_fa5ff035_4_k_cu_f0541ec9_29284cute7productE,@object
	.size		_ZN39_INTERNAL_fa5ff035_4_k_cu_f0541ec9_29284cute7productE,(_ZN39_INTERNAL_fa5ff035_4_k_cu_f0541ec9_29284cuda3std3__45__cpo3endE - _ZN39_INTERNAL_fa5ff035_4_k_cu_f0541ec9_29284cute7productE)
_ZN39_INTERNAL_fa5ff035_4_k_cu_f0541ec9_29284cute7productE:
	.zero		1
	.type		_ZN39_INTERNAL_fa5ff035_4_k_cu_f0541ec9_29284cuda3std3__45__cpo3endE,@object
	.size		_ZN39_INTERNAL_fa5ff035_4_k_cu_f0541ec9_29284cuda3std3__45__cpo3endE,(_ZN39_INTERNAL_fa5ff035_4_k_cu_f0541ec9_29284cuda3std3__419piecewise_constructE - _ZN39_INTERNAL_fa5ff035_4_k_cu_f0541ec9_29284cuda3std3__45__cpo3endE)
_ZN39_INTERNAL_fa5ff035_4_k_cu_f0541ec9_29284cuda3std3__45__cpo3endE:
	.zero		1
	.type		_ZN39_INTERNAL_fa5ff035_4_k_cu_f0541ec9_29284cuda3std3__419piecewise_constructE,@object
	.size		_ZN39_INTERNAL_fa5ff035_4_k_cu_f0541ec9_29284cuda3std3__419piecewise_constructE,(_ZN39_INTERNAL_fa5ff035_4_k_cu_f0541ec9_29284cuda3std3__45__cpo4cendE - _ZN39_INTERNAL_fa5ff035_4_k_cu_f0541ec9_29284cuda3std3__419piecewise_constructE)
_ZN39_INTERNAL_fa5ff035_4_k_cu_f0541ec9_29284cuda3std3__419piecewise_constructE:
	.zero		1
	.type		_ZN39_INTERNAL_fa5ff035_4_k_cu_f0541ec9_29284cuda3std3__45__cpo4cendE,@object
	.size		_ZN39_INTERNAL_fa5ff035_4_k_cu_f0541ec9_29284cuda3std3__45__cpo4cendE,(_ZN39_INTERNAL_fa5ff035_4_k_cu_f0541ec9_29284cuda3std6ranges3__45__cpo4swapE - _ZN39_INTERNAL_fa5ff035_4_k_cu_f0541ec9_29284cuda3std3__45__cpo4cendE)
_ZN39_INTERNAL_fa5ff035_4_k_cu_f0541ec9_29284cuda3std3__45__cpo4cendE:
	.zero		1
	.type		_ZN39_INTERNAL_fa5ff035_4_k_cu_f0541ec9_29284cuda3std6ranges3__45__cpo4swapE,@object
	.size		_ZN39_INTERNAL_fa5ff035_4_k_cu_f0541ec9_29284cuda3std6ranges3__45__cpo4swapE,(.L_10 - _ZN39_INTERNAL_fa5ff035_4_k_cu_f0541ec9_29284cuda3std6ranges3__45__cpo4swapE)
_ZN39_INTERNAL_fa5ff035_4_k_cu_f0541ec9_29284cuda3std6ranges3__45__cpo4swapE:
	.zero		1
.L_10:


//--------------------- .nv.constant0._ZN7cutlass13device_kernelINS_4gemm6kernel13GemmUniversalIN4cute5tupleIJiiiiEEENS1_10collective13CollectiveMmaINS1_35MainloopSm100TmaUmmaWarpSpecializedILi12ELi2ELi4ENS5_IJNS4_1CILi1EEESB_SB_EEEEENS5_IJNSA_ILi128EEESE_NSA_ILi64EEEEEENS_12float_e4m3_tENS5_IJlSB_lEEESH_SI_NS4_8TiledMMAINS4_8MMA_AtomIJNS4_10MMA_TraitsINS4_19SM100_MMA_F8F6F4_SSEJSH_SH_fSE_SE_NS4_17integral_constantINS4_4UMMA5MajorELSP_0EEESQ_NSN_INSO_7ScaleInELSR_0EEESS_EEEEEENS4_6LayoutISC_NS5_IJNSA_ILi0EEESW_SW_EEEEENS5_IJNS4_10UnderscoreESZ_SZ_EEEEENS4_13SM90_TMA_LOADENS4_14ComposedLayoutINS4_7SwizzleILi2ELi4ELi3EEENS4_18smem_ptr_flag_bitsILi8EEENSV_INS5_IJNSA_ILi8EEESF_EEENS5_IJSF_SB_EEEEEEEvNS4_8identityES12_S1C_vS1D_EENS_8epilogue10collective18CollectiveEpilogueINS1F_23Sm100TmaWarpSpecializedILi2ELi2ELi64ELb0ELb0EEEJSG_NS5_IJNSV_ISE_SB_EENSV_ISF_SB_EEEEESH_SI_SH_SI_NS1F_6fusion15FusionCallbacksIS1J_NS1N_13LinCombEltActINS1F_6thread4ReLuESH_fSH_fLNS_15FloatRoundStyleE2EEESG_S1M_JEEENS4_5SM1004TMEM4LOAD26SM100_TMEM_LOAD_32dp32b64xES12_S1C_NS4_39AutoVectorizingCopyWithAssumedAlignmentILi128EEENS4_14SM90_TMA_STOREES1C_S20_S20_EEEvvEEEEvNT_6ParamsE --------------------------
	.section	.nv.constant0._ZN7cutlass13device_kernelINS_4gemm6kernel13GemmUniversalIN4cute5tupleIJiiiiEEENS1_10collective13CollectiveMmaINS1_35MainloopSm100TmaUmmaWarpSpecializedILi12ELi2ELi4ENS5_IJNS4_1CILi1EEESB_SB_EEEEENS5_IJNSA_ILi128EEESE_NSA_ILi64EEEEEENS_12float_e4m3_tENS5_IJlSB_lEEESH_SI_NS4_8TiledMMAINS4_8MMA_AtomIJNS4_10MMA_TraitsINS4_19SM100_MMA_F8F6F4_SSEJSH_SH_fSE_SE_NS4_17integral_constantINS4_4UMMA5MajorELSP_0EEESQ_NSN_INSO_7ScaleInELSR_0EEESS_EEEEEENS4_6LayoutISC_NS5_IJNSA_ILi0EEESW_SW_EEEEENS5_IJNS4_10UnderscoreESZ_SZ_EEEEENS4_13SM90_TMA_LOADENS4_14ComposedLayoutINS4_7SwizzleILi2ELi4ELi3EEENS4_18smem_ptr_flag_bitsILi8EEENSV_INS5_IJNSA_ILi8EEESF_EEENS5_IJSF_SB_EEEEEEEvNS4_8identityES12_S1C_vS1D_EENS_8epilogue10collective18CollectiveEpilogueINS1F_23Sm100TmaWarpSpecializedILi2ELi2ELi64ELb0ELb0EEEJSG_NS5_IJNSV_ISE_SB_EENSV_ISF_SB_EEEEESH_SI_SH_SI_NS1F_6fusion15FusionCallbacksIS1J_NS1N_13LinCombEltActINS1F_6thread4ReLuESH_fSH_fLNS_15FloatRoundStyleE2EEESG_S1M_JEEENS4_5SM1004TMEM4LOAD26SM100_TMEM_LOAD_32dp32b64xES12_S1C_NS4_39AutoVectorizingCopyWithAssumedAlignmentILi128EEENS4_14SM90_TMA_STOREES1C_S20_S20_EEEvvEEEEvNT_6ParamsE,"a",@progbits
	.sectionflags	@""
	.align	4
.nv.constant0._ZN7cutlass13device_kernelINS_4gemm6kernel13GemmUniversalIN4cute5tupleIJiiiiEEENS1_10collective13CollectiveMmaINS1_35MainloopSm100TmaUmmaWarpSpecializedILi12ELi2ELi4ENS5_IJNS4_1CILi1EEESB_SB_EEEEENS5_IJNSA_ILi128EEESE_NSA_ILi64EEEEEENS_12float_e4m3_tENS5_IJlSB_lEEESH_SI_NS4_8TiledMMAINS4_8MMA_AtomIJNS4_10MMA_TraitsINS4_19SM100_MMA_F8F6F4_SSEJSH_SH_fSE_SE_NS4_17integral_constantINS4_4UMMA5MajorELSP_0EEESQ_NSN_INSO_7ScaleInELSR_0EEESS_EEEEEENS4_6LayoutISC_NS5_IJNSA_ILi0EEESW_SW_EEEEENS5_IJNS4_10UnderscoreESZ_SZ_EEEEENS4_13SM90_TMA_LOADENS4_14ComposedLayoutINS4_7SwizzleILi2ELi4ELi3EEENS4_18smem_ptr_flag_bitsILi8EEENSV_INS5_IJNSA_ILi8EEESF_EEENS5_IJSF_SB_EEEEEEEvNS4_8identityES12_S1C_vS1D_EENS_8epilogue10collective18CollectiveEpilogueINS1F_23Sm100TmaWarpSpecializedILi2ELi2ELi64ELb0ELb0EEEJSG_NS5_IJNSV_ISE_SB_EENSV_ISF_SB_EEEEESH_SI_SH_SI_NS1F_6fusion15FusionCallbacksIS1J_NS1N_13LinCombEltActINS1F_6thread4ReLuESH_fSH_fLNS_15FloatRoundStyleE2EEESG_S1M_JEEENS4_5SM1004TMEM4LOAD26SM100_TMEM_LOAD_32dp32b64xES12_S1C_NS4_39AutoVectorizingCopyWithAssumedAlignmentILi128EEENS4_14SM90_TMA_STOREES1C_S20_S20_EEEvvEEEEvNT_6ParamsE:
	.zero		2944


//--------------------- SYMBOLS --------------------------

	.type		.nv.reservedSmem.offset0,@object
	.size		.nv.reservedSmem.offset0,0x4
	.type		.nv.reservedSmem.cap,@object
	.size		.nv.reservedSmem.cap,0x4
	.type		__assertfail,@function
